//
// Generated by NVIDIA NVVM Compiler
//
// Compiler Build ID: CL-36424714
// Cuda compilation tools, release 13.0, V13.0.88
// Based on NVVM 20.0.0
//

.version 9.0
.target sm_100
.address_size 64

.global .align 1 .b8 ld_arr[268435456];
.global .align 4 .f32 sfma_out;
.global .align 8 .f64 dfma_out;

.entry _Z21gmem_fp_hammer_kernelv()
{
	.reg .pred 	%p<5>;
	.reg .b32 	%r<149>;
	.reg .b32 	%f<5377>;
	.reg .b64 	%rd<261>;
	.reg .b64 	%fd<2960>;

	mov.u32 	%r11, %tid.x;
	mov.u32 	%r12, %ctaid.x;
	shl.b32 	%r13, %r12, 10;
	or.b32  	%r1, %r13, %r11;
	mov.u32 	%r2, %nctaid.x;
	shl.b32 	%r3, %r2, 10;
	shl.b32 	%r4, %r2, 17;
	rem.s32 	%r14, 33554432, %r4;
	sub.s32 	%r5, 33554432, %r14;
	bar.sync 	0;
	mov.f64 	%fd1431, 0dC16312D000000000;
	mov.f32 	%f4266, 0fC7C35000;
	mov.f64 	%fd2959, 0d0000000000000000;
	mov.b32 	%r147, 0;
	mov.u64 	%rd2, ld_arr;
	mul.wide.s32 	%rd4, %r3, 8;
	mov.f32 	%f4268, %f4266;
	mov.f64 	%fd1433, %fd1431;
$L__BB0_1:
	setp.ge.s32 	%p1, %r1, %r5;
	@%p1 bra 	$L__BB0_4;
	mov.u32 	%r148, %r1;
	mov.f32 	%f5373, %f4266;
	mov.f32 	%f5374, %f4268;
	mov.f64 	%fd2955, %fd1431;
	mov.f64 	%fd2956, %fd1433;
$L__BB0_3:
	mul.wide.s32 	%rd1, %r148, 8;
	add.s64 	%rd3, %rd2, %rd1;
	ld.volatile.global.f64 	%fd2695, [%rd3];
	add.f64 	%fd2696, %fd2959, %fd2695;
	add.s64 	%rd5, %rd3, %rd4;
	ld.volatile.global.f64 	%fd2697, [%rd5];
	add.f64 	%fd2698, %fd2696, %fd2697;
	shl.b32 	%r15, %r2, 11;
	add.s32 	%r16, %r15, %r148;
	mul.wide.s32 	%rd6, %r16, 8;
	add.s64 	%rd7, %rd2, %rd6;
	ld.volatile.global.f64 	%fd2699, [%rd7];
	add.f64 	%fd2700, %fd2698, %fd2699;
	add.s32 	%r17, %r16, %r3;
	mul.wide.s32 	%rd8, %r17, 8;
	add.s64 	%rd9, %rd2, %rd8;
	ld.volatile.global.f64 	%fd2701, [%rd9];
	add.f64 	%fd2702, %fd2700, %fd2701;
	shl.b32 	%r18, %r2, 12;
	add.s32 	%r19, %r18, %r148;
	mul.wide.s32 	%rd10, %r19, 8;
	add.s64 	%rd11, %rd2, %rd10;
	ld.volatile.global.f64 	%fd2703, [%rd11];
	add.f64 	%fd2704, %fd2702, %fd2703;
	add.s32 	%r20, %r19, %r3;
	mul.wide.s32 	%rd12, %r20, 8;
	add.s64 	%rd13, %rd2, %rd12;
	ld.volatile.global.f64 	%fd2705, [%rd13];
	add.f64 	%fd2706, %fd2704, %fd2705;
	add.s32 	%r21, %r15, %r19;
	mul.wide.s32 	%rd14, %r21, 8;
	add.s64 	%rd15, %rd2, %rd14;
	ld.volatile.global.f64 	%fd2707, [%rd15];
	add.f64 	%fd2708, %fd2706, %fd2707;
	add.s32 	%r22, %r21, %r3;
	mul.wide.s32 	%rd16, %r22, 8;
	add.s64 	%rd17, %rd2, %rd16;
	ld.volatile.global.f64 	%fd2709, [%rd17];
	add.f64 	%fd2710, %fd2708, %fd2709;
	shl.b32 	%r23, %r2, 13;
	add.s32 	%r24, %r23, %r148;
	mul.wide.s32 	%rd18, %r24, 8;
	add.s64 	%rd19, %rd2, %rd18;
	ld.volatile.global.f64 	%fd2711, [%rd19];
	add.f64 	%fd2712, %fd2710, %fd2711;
	add.s32 	%r25, %r24, %r3;
	mul.wide.s32 	%rd20, %r25, 8;
	add.s64 	%rd21, %rd2, %rd20;
	ld.volatile.global.f64 	%fd2713, [%rd21];
	add.f64 	%fd2714, %fd2712, %fd2713;
	add.s32 	%r26, %r15, %r24;
	mul.wide.s32 	%rd22, %r26, 8;
	add.s64 	%rd23, %rd2, %rd22;
	ld.volatile.global.f64 	%fd2715, [%rd23];
	add.f64 	%fd2716, %fd2714, %fd2715;
	add.s32 	%r27, %r26, %r3;
	mul.wide.s32 	%rd24, %r27, 8;
	add.s64 	%rd25, %rd2, %rd24;
	ld.volatile.global.f64 	%fd2717, [%rd25];
	add.f64 	%fd2718, %fd2716, %fd2717;
	add.s32 	%r28, %r18, %r24;
	mul.wide.s32 	%rd26, %r28, 8;
	add.s64 	%rd27, %rd2, %rd26;
	ld.volatile.global.f64 	%fd2719, [%rd27];
	add.f64 	%fd2720, %fd2718, %fd2719;
	add.s32 	%r29, %r28, %r3;
	mul.wide.s32 	%rd28, %r29, 8;
	add.s64 	%rd29, %rd2, %rd28;
	ld.volatile.global.f64 	%fd2721, [%rd29];
	add.f64 	%fd2722, %fd2720, %fd2721;
	add.s32 	%r30, %r15, %r28;
	mul.wide.s32 	%rd30, %r30, 8;
	add.s64 	%rd31, %rd2, %rd30;
	ld.volatile.global.f64 	%fd2723, [%rd31];
	add.f64 	%fd2724, %fd2722, %fd2723;
	add.s32 	%r31, %r30, %r3;
	mul.wide.s32 	%rd32, %r31, 8;
	add.s64 	%rd33, %rd2, %rd32;
	ld.volatile.global.f64 	%fd2725, [%rd33];
	add.f64 	%fd2726, %fd2724, %fd2725;
	shl.b32 	%r32, %r2, 14;
	add.s32 	%r33, %r32, %r148;
	mul.wide.s32 	%rd34, %r33, 8;
	add.s64 	%rd35, %rd2, %rd34;
	ld.volatile.global.f64 	%fd2727, [%rd35];
	add.f64 	%fd2728, %fd2726, %fd2727;
	add.s32 	%r34, %r33, %r3;
	mul.wide.s32 	%rd36, %r34, 8;
	add.s64 	%rd37, %rd2, %rd36;
	ld.volatile.global.f64 	%fd2729, [%rd37];
	add.f64 	%fd2730, %fd2728, %fd2729;
	add.s32 	%r35, %r15, %r33;
	mul.wide.s32 	%rd38, %r35, 8;
	add.s64 	%rd39, %rd2, %rd38;
	ld.volatile.global.f64 	%fd2731, [%rd39];
	add.f64 	%fd2732, %fd2730, %fd2731;
	add.s32 	%r36, %r35, %r3;
	mul.wide.s32 	%rd40, %r36, 8;
	add.s64 	%rd41, %rd2, %rd40;
	ld.volatile.global.f64 	%fd2733, [%rd41];
	add.f64 	%fd2734, %fd2732, %fd2733;
	add.s32 	%r37, %r18, %r33;
	mul.wide.s32 	%rd42, %r37, 8;
	add.s64 	%rd43, %rd2, %rd42;
	ld.volatile.global.f64 	%fd2735, [%rd43];
	add.f64 	%fd2736, %fd2734, %fd2735;
	add.s32 	%r38, %r37, %r3;
	mul.wide.s32 	%rd44, %r38, 8;
	add.s64 	%rd45, %rd2, %rd44;
	ld.volatile.global.f64 	%fd2737, [%rd45];
	add.f64 	%fd2738, %fd2736, %fd2737;
	add.s32 	%r39, %r15, %r37;
	mul.wide.s32 	%rd46, %r39, 8;
	add.s64 	%rd47, %rd2, %rd46;
	ld.volatile.global.f64 	%fd2739, [%rd47];
	add.f64 	%fd2740, %fd2738, %fd2739;
	add.s32 	%r40, %r39, %r3;
	mul.wide.s32 	%rd48, %r40, 8;
	add.s64 	%rd49, %rd2, %rd48;
	ld.volatile.global.f64 	%fd2741, [%rd49];
	add.f64 	%fd2742, %fd2740, %fd2741;
	add.s32 	%r41, %r23, %r33;
	mul.wide.s32 	%rd50, %r41, 8;
	add.s64 	%rd51, %rd2, %rd50;
	ld.volatile.global.f64 	%fd2743, [%rd51];
	add.f64 	%fd2744, %fd2742, %fd2743;
	add.s32 	%r42, %r41, %r3;
	mul.wide.s32 	%rd52, %r42, 8;
	add.s64 	%rd53, %rd2, %rd52;
	ld.volatile.global.f64 	%fd2745, [%rd53];
	add.f64 	%fd2746, %fd2744, %fd2745;
	add.s32 	%r43, %r15, %r41;
	mul.wide.s32 	%rd54, %r43, 8;
	add.s64 	%rd55, %rd2, %rd54;
	ld.volatile.global.f64 	%fd2747, [%rd55];
	add.f64 	%fd2748, %fd2746, %fd2747;
	add.s32 	%r44, %r43, %r3;
	mul.wide.s32 	%rd56, %r44, 8;
	add.s64 	%rd57, %rd2, %rd56;
	ld.volatile.global.f64 	%fd2749, [%rd57];
	add.f64 	%fd2750, %fd2748, %fd2749;
	add.s32 	%r45, %r18, %r41;
	mul.wide.s32 	%rd58, %r45, 8;
	add.s64 	%rd59, %rd2, %rd58;
	ld.volatile.global.f64 	%fd2751, [%rd59];
	add.f64 	%fd2752, %fd2750, %fd2751;
	add.s32 	%r46, %r45, %r3;
	mul.wide.s32 	%rd60, %r46, 8;
	add.s64 	%rd61, %rd2, %rd60;
	ld.volatile.global.f64 	%fd2753, [%rd61];
	add.f64 	%fd2754, %fd2752, %fd2753;
	add.s32 	%r47, %r15, %r45;
	mul.wide.s32 	%rd62, %r47, 8;
	add.s64 	%rd63, %rd2, %rd62;
	ld.volatile.global.f64 	%fd2755, [%rd63];
	add.f64 	%fd2756, %fd2754, %fd2755;
	add.s32 	%r48, %r47, %r3;
	mul.wide.s32 	%rd64, %r48, 8;
	add.s64 	%rd65, %rd2, %rd64;
	ld.volatile.global.f64 	%fd2757, [%rd65];
	add.f64 	%fd2758, %fd2756, %fd2757;
	shl.b32 	%r49, %r2, 15;
	add.s32 	%r50, %r49, %r148;
	mul.wide.s32 	%rd66, %r50, 8;
	add.s64 	%rd67, %rd2, %rd66;
	ld.volatile.global.f64 	%fd2759, [%rd67];
	add.f64 	%fd2760, %fd2758, %fd2759;
	add.s32 	%r51, %r50, %r3;
	mul.wide.s32 	%rd68, %r51, 8;
	add.s64 	%rd69, %rd2, %rd68;
	ld.volatile.global.f64 	%fd2761, [%rd69];
	add.f64 	%fd2762, %fd2760, %fd2761;
	add.s32 	%r52, %r15, %r50;
	mul.wide.s32 	%rd70, %r52, 8;
	add.s64 	%rd71, %rd2, %rd70;
	ld.volatile.global.f64 	%fd2763, [%rd71];
	add.f64 	%fd2764, %fd2762, %fd2763;
	add.s32 	%r53, %r52, %r3;
	mul.wide.s32 	%rd72, %r53, 8;
	add.s64 	%rd73, %rd2, %rd72;
	ld.volatile.global.f64 	%fd2765, [%rd73];
	add.f64 	%fd2766, %fd2764, %fd2765;
	add.s32 	%r54, %r18, %r50;
	mul.wide.s32 	%rd74, %r54, 8;
	add.s64 	%rd75, %rd2, %rd74;
	ld.volatile.global.f64 	%fd2767, [%rd75];
	add.f64 	%fd2768, %fd2766, %fd2767;
	add.s32 	%r55, %r54, %r3;
	mul.wide.s32 	%rd76, %r55, 8;
	add.s64 	%rd77, %rd2, %rd76;
	ld.volatile.global.f64 	%fd2769, [%rd77];
	add.f64 	%fd2770, %fd2768, %fd2769;
	add.s32 	%r56, %r15, %r54;
	mul.wide.s32 	%rd78, %r56, 8;
	add.s64 	%rd79, %rd2, %rd78;
	ld.volatile.global.f64 	%fd2771, [%rd79];
	add.f64 	%fd2772, %fd2770, %fd2771;
	add.s32 	%r57, %r56, %r3;
	mul.wide.s32 	%rd80, %r57, 8;
	add.s64 	%rd81, %rd2, %rd80;
	ld.volatile.global.f64 	%fd2773, [%rd81];
	add.f64 	%fd2774, %fd2772, %fd2773;
	add.s32 	%r58, %r23, %r50;
	mul.wide.s32 	%rd82, %r58, 8;
	add.s64 	%rd83, %rd2, %rd82;
	ld.volatile.global.f64 	%fd2775, [%rd83];
	add.f64 	%fd2776, %fd2774, %fd2775;
	add.s32 	%r59, %r58, %r3;
	mul.wide.s32 	%rd84, %r59, 8;
	add.s64 	%rd85, %rd2, %rd84;
	ld.volatile.global.f64 	%fd2777, [%rd85];
	add.f64 	%fd2778, %fd2776, %fd2777;
	add.s32 	%r60, %r15, %r58;
	mul.wide.s32 	%rd86, %r60, 8;
	add.s64 	%rd87, %rd2, %rd86;
	ld.volatile.global.f64 	%fd2779, [%rd87];
	add.f64 	%fd2780, %fd2778, %fd2779;
	add.s32 	%r61, %r60, %r3;
	mul.wide.s32 	%rd88, %r61, 8;
	add.s64 	%rd89, %rd2, %rd88;
	ld.volatile.global.f64 	%fd2781, [%rd89];
	add.f64 	%fd2782, %fd2780, %fd2781;
	add.s32 	%r62, %r18, %r58;
	mul.wide.s32 	%rd90, %r62, 8;
	add.s64 	%rd91, %rd2, %rd90;
	ld.volatile.global.f64 	%fd2783, [%rd91];
	add.f64 	%fd2784, %fd2782, %fd2783;
	add.s32 	%r63, %r62, %r3;
	mul.wide.s32 	%rd92, %r63, 8;
	add.s64 	%rd93, %rd2, %rd92;
	ld.volatile.global.f64 	%fd2785, [%rd93];
	add.f64 	%fd2786, %fd2784, %fd2785;
	add.s32 	%r64, %r15, %r62;
	mul.wide.s32 	%rd94, %r64, 8;
	add.s64 	%rd95, %rd2, %rd94;
	ld.volatile.global.f64 	%fd2787, [%rd95];
	add.f64 	%fd2788, %fd2786, %fd2787;
	add.s32 	%r65, %r64, %r3;
	mul.wide.s32 	%rd96, %r65, 8;
	add.s64 	%rd97, %rd2, %rd96;
	ld.volatile.global.f64 	%fd2789, [%rd97];
	add.f64 	%fd2790, %fd2788, %fd2789;
	add.s32 	%r66, %r32, %r50;
	mul.wide.s32 	%rd98, %r66, 8;
	add.s64 	%rd99, %rd2, %rd98;
	ld.volatile.global.f64 	%fd2791, [%rd99];
	add.f64 	%fd2792, %fd2790, %fd2791;
	add.s32 	%r67, %r66, %r3;
	mul.wide.s32 	%rd100, %r67, 8;
	add.s64 	%rd101, %rd2, %rd100;
	ld.volatile.global.f64 	%fd2793, [%rd101];
	add.f64 	%fd2794, %fd2792, %fd2793;
	add.s32 	%r68, %r15, %r66;
	mul.wide.s32 	%rd102, %r68, 8;
	add.s64 	%rd103, %rd2, %rd102;
	ld.volatile.global.f64 	%fd2795, [%rd103];
	add.f64 	%fd2796, %fd2794, %fd2795;
	add.s32 	%r69, %r68, %r3;
	mul.wide.s32 	%rd104, %r69, 8;
	add.s64 	%rd105, %rd2, %rd104;
	ld.volatile.global.f64 	%fd2797, [%rd105];
	add.f64 	%fd2798, %fd2796, %fd2797;
	add.s32 	%r70, %r18, %r66;
	mul.wide.s32 	%rd106, %r70, 8;
	add.s64 	%rd107, %rd2, %rd106;
	ld.volatile.global.f64 	%fd2799, [%rd107];
	add.f64 	%fd2800, %fd2798, %fd2799;
	add.s32 	%r71, %r70, %r3;
	mul.wide.s32 	%rd108, %r71, 8;
	add.s64 	%rd109, %rd2, %rd108;
	ld.volatile.global.f64 	%fd2801, [%rd109];
	add.f64 	%fd2802, %fd2800, %fd2801;
	add.s32 	%r72, %r15, %r70;
	mul.wide.s32 	%rd110, %r72, 8;
	add.s64 	%rd111, %rd2, %rd110;
	ld.volatile.global.f64 	%fd2803, [%rd111];
	add.f64 	%fd2804, %fd2802, %fd2803;
	add.s32 	%r73, %r72, %r3;
	mul.wide.s32 	%rd112, %r73, 8;
	add.s64 	%rd113, %rd2, %rd112;
	ld.volatile.global.f64 	%fd2805, [%rd113];
	add.f64 	%fd2806, %fd2804, %fd2805;
	add.s32 	%r74, %r23, %r66;
	mul.wide.s32 	%rd114, %r74, 8;
	add.s64 	%rd115, %rd2, %rd114;
	ld.volatile.global.f64 	%fd2807, [%rd115];
	add.f64 	%fd2808, %fd2806, %fd2807;
	add.s32 	%r75, %r74, %r3;
	mul.wide.s32 	%rd116, %r75, 8;
	add.s64 	%rd117, %rd2, %rd116;
	ld.volatile.global.f64 	%fd2809, [%rd117];
	add.f64 	%fd2810, %fd2808, %fd2809;
	add.s32 	%r76, %r15, %r74;
	mul.wide.s32 	%rd118, %r76, 8;
	add.s64 	%rd119, %rd2, %rd118;
	ld.volatile.global.f64 	%fd2811, [%rd119];
	add.f64 	%fd2812, %fd2810, %fd2811;
	add.s32 	%r77, %r76, %r3;
	mul.wide.s32 	%rd120, %r77, 8;
	add.s64 	%rd121, %rd2, %rd120;
	ld.volatile.global.f64 	%fd2813, [%rd121];
	add.f64 	%fd2814, %fd2812, %fd2813;
	add.s32 	%r78, %r18, %r74;
	mul.wide.s32 	%rd122, %r78, 8;
	add.s64 	%rd123, %rd2, %rd122;
	ld.volatile.global.f64 	%fd2815, [%rd123];
	add.f64 	%fd2816, %fd2814, %fd2815;
	add.s32 	%r79, %r78, %r3;
	mul.wide.s32 	%rd124, %r79, 8;
	add.s64 	%rd125, %rd2, %rd124;
	ld.volatile.global.f64 	%fd2817, [%rd125];
	add.f64 	%fd2818, %fd2816, %fd2817;
	add.s32 	%r80, %r15, %r78;
	mul.wide.s32 	%rd126, %r80, 8;
	add.s64 	%rd127, %rd2, %rd126;
	ld.volatile.global.f64 	%fd2819, [%rd127];
	add.f64 	%fd2820, %fd2818, %fd2819;
	add.s32 	%r81, %r80, %r3;
	mul.wide.s32 	%rd128, %r81, 8;
	add.s64 	%rd129, %rd2, %rd128;
	ld.volatile.global.f64 	%fd2821, [%rd129];
	add.f64 	%fd2822, %fd2820, %fd2821;
	shl.b32 	%r82, %r2, 16;
	add.s32 	%r83, %r82, %r148;
	mul.wide.s32 	%rd130, %r83, 8;
	add.s64 	%rd131, %rd2, %rd130;
	ld.volatile.global.f64 	%fd2823, [%rd131];
	add.f64 	%fd2824, %fd2822, %fd2823;
	add.s32 	%r84, %r83, %r3;
	mul.wide.s32 	%rd132, %r84, 8;
	add.s64 	%rd133, %rd2, %rd132;
	ld.volatile.global.f64 	%fd2825, [%rd133];
	add.f64 	%fd2826, %fd2824, %fd2825;
	add.s32 	%r85, %r15, %r83;
	mul.wide.s32 	%rd134, %r85, 8;
	add.s64 	%rd135, %rd2, %rd134;
	ld.volatile.global.f64 	%fd2827, [%rd135];
	add.f64 	%fd2828, %fd2826, %fd2827;
	add.s32 	%r86, %r85, %r3;
	mul.wide.s32 	%rd136, %r86, 8;
	add.s64 	%rd137, %rd2, %rd136;
	ld.volatile.global.f64 	%fd2829, [%rd137];
	add.f64 	%fd2830, %fd2828, %fd2829;
	add.s32 	%r87, %r18, %r83;
	mul.wide.s32 	%rd138, %r87, 8;
	add.s64 	%rd139, %rd2, %rd138;
	ld.volatile.global.f64 	%fd2831, [%rd139];
	add.f64 	%fd2832, %fd2830, %fd2831;
	add.s32 	%r88, %r87, %r3;
	mul.wide.s32 	%rd140, %r88, 8;
	add.s64 	%rd141, %rd2, %rd140;
	ld.volatile.global.f64 	%fd2833, [%rd141];
	add.f64 	%fd2834, %fd2832, %fd2833;
	add.s32 	%r89, %r15, %r87;
	mul.wide.s32 	%rd142, %r89, 8;
	add.s64 	%rd143, %rd2, %rd142;
	ld.volatile.global.f64 	%fd2835, [%rd143];
	add.f64 	%fd2836, %fd2834, %fd2835;
	add.s32 	%r90, %r89, %r3;
	mul.wide.s32 	%rd144, %r90, 8;
	add.s64 	%rd145, %rd2, %rd144;
	ld.volatile.global.f64 	%fd2837, [%rd145];
	add.f64 	%fd2838, %fd2836, %fd2837;
	add.s32 	%r91, %r23, %r83;
	mul.wide.s32 	%rd146, %r91, 8;
	add.s64 	%rd147, %rd2, %rd146;
	ld.volatile.global.f64 	%fd2839, [%rd147];
	add.f64 	%fd2840, %fd2838, %fd2839;
	add.s32 	%r92, %r91, %r3;
	mul.wide.s32 	%rd148, %r92, 8;
	add.s64 	%rd149, %rd2, %rd148;
	ld.volatile.global.f64 	%fd2841, [%rd149];
	add.f64 	%fd2842, %fd2840, %fd2841;
	add.s32 	%r93, %r15, %r91;
	mul.wide.s32 	%rd150, %r93, 8;
	add.s64 	%rd151, %rd2, %rd150;
	ld.volatile.global.f64 	%fd2843, [%rd151];
	add.f64 	%fd2844, %fd2842, %fd2843;
	add.s32 	%r94, %r93, %r3;
	mul.wide.s32 	%rd152, %r94, 8;
	add.s64 	%rd153, %rd2, %rd152;
	ld.volatile.global.f64 	%fd2845, [%rd153];
	add.f64 	%fd2846, %fd2844, %fd2845;
	add.s32 	%r95, %r18, %r91;
	mul.wide.s32 	%rd154, %r95, 8;
	add.s64 	%rd155, %rd2, %rd154;
	ld.volatile.global.f64 	%fd2847, [%rd155];
	add.f64 	%fd2848, %fd2846, %fd2847;
	add.s32 	%r96, %r95, %r3;
	mul.wide.s32 	%rd156, %r96, 8;
	add.s64 	%rd157, %rd2, %rd156;
	ld.volatile.global.f64 	%fd2849, [%rd157];
	add.f64 	%fd2850, %fd2848, %fd2849;
	add.s32 	%r97, %r15, %r95;
	mul.wide.s32 	%rd158, %r97, 8;
	add.s64 	%rd159, %rd2, %rd158;
	ld.volatile.global.f64 	%fd2851, [%rd159];
	add.f64 	%fd2852, %fd2850, %fd2851;
	add.s32 	%r98, %r97, %r3;
	mul.wide.s32 	%rd160, %r98, 8;
	add.s64 	%rd161, %rd2, %rd160;
	ld.volatile.global.f64 	%fd2853, [%rd161];
	add.f64 	%fd2854, %fd2852, %fd2853;
	add.s32 	%r99, %r32, %r83;
	mul.wide.s32 	%rd162, %r99, 8;
	add.s64 	%rd163, %rd2, %rd162;
	ld.volatile.global.f64 	%fd2855, [%rd163];
	add.f64 	%fd2856, %fd2854, %fd2855;
	add.s32 	%r100, %r99, %r3;
	mul.wide.s32 	%rd164, %r100, 8;
	add.s64 	%rd165, %rd2, %rd164;
	ld.volatile.global.f64 	%fd2857, [%rd165];
	add.f64 	%fd2858, %fd2856, %fd2857;
	add.s32 	%r101, %r15, %r99;
	mul.wide.s32 	%rd166, %r101, 8;
	add.s64 	%rd167, %rd2, %rd166;
	ld.volatile.global.f64 	%fd2859, [%rd167];
	add.f64 	%fd2860, %fd2858, %fd2859;
	add.s32 	%r102, %r101, %r3;
	mul.wide.s32 	%rd168, %r102, 8;
	add.s64 	%rd169, %rd2, %rd168;
	ld.volatile.global.f64 	%fd2861, [%rd169];
	add.f64 	%fd2862, %fd2860, %fd2861;
	add.s32 	%r103, %r18, %r99;
	mul.wide.s32 	%rd170, %r103, 8;
	add.s64 	%rd171, %rd2, %rd170;
	ld.volatile.global.f64 	%fd2863, [%rd171];
	add.f64 	%fd2864, %fd2862, %fd2863;
	add.s32 	%r104, %r103, %r3;
	mul.wide.s32 	%rd172, %r104, 8;
	add.s64 	%rd173, %rd2, %rd172;
	ld.volatile.global.f64 	%fd2865, [%rd173];
	add.f64 	%fd2866, %fd2864, %fd2865;
	add.s32 	%r105, %r15, %r103;
	mul.wide.s32 	%rd174, %r105, 8;
	add.s64 	%rd175, %rd2, %rd174;
	ld.volatile.global.f64 	%fd2867, [%rd175];
	add.f64 	%fd2868, %fd2866, %fd2867;
	add.s32 	%r106, %r105, %r3;
	mul.wide.s32 	%rd176, %r106, 8;
	add.s64 	%rd177, %rd2, %rd176;
	ld.volatile.global.f64 	%fd2869, [%rd177];
	add.f64 	%fd2870, %fd2868, %fd2869;
	add.s32 	%r107, %r23, %r99;
	mul.wide.s32 	%rd178, %r107, 8;
	add.s64 	%rd179, %rd2, %rd178;
	ld.volatile.global.f64 	%fd2871, [%rd179];
	add.f64 	%fd2872, %fd2870, %fd2871;
	add.s32 	%r108, %r107, %r3;
	mul.wide.s32 	%rd180, %r108, 8;
	add.s64 	%rd181, %rd2, %rd180;
	ld.volatile.global.f64 	%fd2873, [%rd181];
	add.f64 	%fd2874, %fd2872, %fd2873;
	add.s32 	%r109, %r15, %r107;
	mul.wide.s32 	%rd182, %r109, 8;
	add.s64 	%rd183, %rd2, %rd182;
	ld.volatile.global.f64 	%fd2875, [%rd183];
	add.f64 	%fd2876, %fd2874, %fd2875;
	add.s32 	%r110, %r109, %r3;
	mul.wide.s32 	%rd184, %r110, 8;
	add.s64 	%rd185, %rd2, %rd184;
	ld.volatile.global.f64 	%fd2877, [%rd185];
	add.f64 	%fd2878, %fd2876, %fd2877;
	add.s32 	%r111, %r18, %r107;
	mul.wide.s32 	%rd186, %r111, 8;
	add.s64 	%rd187, %rd2, %rd186;
	ld.volatile.global.f64 	%fd2879, [%rd187];
	add.f64 	%fd2880, %fd2878, %fd2879;
	add.s32 	%r112, %r111, %r3;
	mul.wide.s32 	%rd188, %r112, 8;
	add.s64 	%rd189, %rd2, %rd188;
	ld.volatile.global.f64 	%fd2881, [%rd189];
	add.f64 	%fd2882, %fd2880, %fd2881;
	add.s32 	%r113, %r15, %r111;
	mul.wide.s32 	%rd190, %r113, 8;
	add.s64 	%rd191, %rd2, %rd190;
	ld.volatile.global.f64 	%fd2883, [%rd191];
	add.f64 	%fd2884, %fd2882, %fd2883;
	add.s32 	%r114, %r113, %r3;
	mul.wide.s32 	%rd192, %r114, 8;
	add.s64 	%rd193, %rd2, %rd192;
	ld.volatile.global.f64 	%fd2885, [%rd193];
	add.f64 	%fd2886, %fd2884, %fd2885;
	add.s32 	%r115, %r49, %r83;
	mul.wide.s32 	%rd194, %r115, 8;
	add.s64 	%rd195, %rd2, %rd194;
	ld.volatile.global.f64 	%fd2887, [%rd195];
	add.f64 	%fd2888, %fd2886, %fd2887;
	add.s32 	%r116, %r115, %r3;
	mul.wide.s32 	%rd196, %r116, 8;
	add.s64 	%rd197, %rd2, %rd196;
	ld.volatile.global.f64 	%fd2889, [%rd197];
	add.f64 	%fd2890, %fd2888, %fd2889;
	add.s32 	%r117, %r15, %r115;
	mul.wide.s32 	%rd198, %r117, 8;
	add.s64 	%rd199, %rd2, %rd198;
	ld.volatile.global.f64 	%fd2891, [%rd199];
	add.f64 	%fd2892, %fd2890, %fd2891;
	add.s32 	%r118, %r117, %r3;
	mul.wide.s32 	%rd200, %r118, 8;
	add.s64 	%rd201, %rd2, %rd200;
	ld.volatile.global.f64 	%fd2893, [%rd201];
	add.f64 	%fd2894, %fd2892, %fd2893;
	add.s32 	%r119, %r18, %r115;
	mul.wide.s32 	%rd202, %r119, 8;
	add.s64 	%rd203, %rd2, %rd202;
	ld.volatile.global.f64 	%fd2895, [%rd203];
	add.f64 	%fd2896, %fd2894, %fd2895;
	add.s32 	%r120, %r119, %r3;
	mul.wide.s32 	%rd204, %r120, 8;
	add.s64 	%rd205, %rd2, %rd204;
	ld.volatile.global.f64 	%fd2897, [%rd205];
	add.f64 	%fd2898, %fd2896, %fd2897;
	add.s32 	%r121, %r15, %r119;
	mul.wide.s32 	%rd206, %r121, 8;
	add.s64 	%rd207, %rd2, %rd206;
	ld.volatile.global.f64 	%fd2899, [%rd207];
	add.f64 	%fd2900, %fd2898, %fd2899;
	add.s32 	%r122, %r121, %r3;
	mul.wide.s32 	%rd208, %r122, 8;
	add.s64 	%rd209, %rd2, %rd208;
	ld.volatile.global.f64 	%fd2901, [%rd209];
	add.f64 	%fd2902, %fd2900, %fd2901;
	add.s32 	%r123, %r23, %r115;
	mul.wide.s32 	%rd210, %r123, 8;
	add.s64 	%rd211, %rd2, %rd210;
	ld.volatile.global.f64 	%fd2903, [%rd211];
	add.f64 	%fd2904, %fd2902, %fd2903;
	add.s32 	%r124, %r123, %r3;
	mul.wide.s32 	%rd212, %r124, 8;
	add.s64 	%rd213, %rd2, %rd212;
	ld.volatile.global.f64 	%fd2905, [%rd213];
	add.f64 	%fd2906, %fd2904, %fd2905;
	add.s32 	%r125, %r15, %r123;
	mul.wide.s32 	%rd214, %r125, 8;
	add.s64 	%rd215, %rd2, %rd214;
	ld.volatile.global.f64 	%fd2907, [%rd215];
	add.f64 	%fd2908, %fd2906, %fd2907;
	add.s32 	%r126, %r125, %r3;
	mul.wide.s32 	%rd216, %r126, 8;
	add.s64 	%rd217, %rd2, %rd216;
	ld.volatile.global.f64 	%fd2909, [%rd217];
	add.f64 	%fd2910, %fd2908, %fd2909;
	add.s32 	%r127, %r18, %r123;
	mul.wide.s32 	%rd218, %r127, 8;
	add.s64 	%rd219, %rd2, %rd218;
	ld.volatile.global.f64 	%fd2911, [%rd219];
	add.f64 	%fd2912, %fd2910, %fd2911;
	add.s32 	%r128, %r127, %r3;
	mul.wide.s32 	%rd220, %r128, 8;
	add.s64 	%rd221, %rd2, %rd220;
	ld.volatile.global.f64 	%fd2913, [%rd221];
	add.f64 	%fd2914, %fd2912, %fd2913;
	add.s32 	%r129, %r15, %r127;
	mul.wide.s32 	%rd222, %r129, 8;
	add.s64 	%rd223, %rd2, %rd222;
	ld.volatile.global.f64 	%fd2915, [%rd223];
	add.f64 	%fd2916, %fd2914, %fd2915;
	add.s32 	%r130, %r129, %r3;
	mul.wide.s32 	%rd224, %r130, 8;
	add.s64 	%rd225, %rd2, %rd224;
	ld.volatile.global.f64 	%fd2917, [%rd225];
	add.f64 	%fd2918, %fd2916, %fd2917;
	add.s32 	%r131, %r32, %r115;
	mul.wide.s32 	%rd226, %r131, 8;
	add.s64 	%rd227, %rd2, %rd226;
	ld.volatile.global.f64 	%fd2919, [%rd227];
	add.f64 	%fd2920, %fd2918, %fd2919;
	add.s32 	%r132, %r131, %r3;
	mul.wide.s32 	%rd228, %r132, 8;
	add.s64 	%rd229, %rd2, %rd228;
	ld.volatile.global.f64 	%fd2921, [%rd229];
	add.f64 	%fd2922, %fd2920, %fd2921;
	add.s32 	%r133, %r15, %r131;
	mul.wide.s32 	%rd230, %r133, 8;
	add.s64 	%rd231, %rd2, %rd230;
	ld.volatile.global.f64 	%fd2923, [%rd231];
	add.f64 	%fd2924, %fd2922, %fd2923;
	add.s32 	%r134, %r133, %r3;
	mul.wide.s32 	%rd232, %r134, 8;
	add.s64 	%rd233, %rd2, %rd232;
	ld.volatile.global.f64 	%fd2925, [%rd233];
	add.f64 	%fd2926, %fd2924, %fd2925;
	add.s32 	%r135, %r18, %r131;
	mul.wide.s32 	%rd234, %r135, 8;
	add.s64 	%rd235, %rd2, %rd234;
	ld.volatile.global.f64 	%fd2927, [%rd235];
	add.f64 	%fd2928, %fd2926, %fd2927;
	add.s32 	%r136, %r135, %r3;
	mul.wide.s32 	%rd236, %r136, 8;
	add.s64 	%rd237, %rd2, %rd236;
	ld.volatile.global.f64 	%fd2929, [%rd237];
	add.f64 	%fd2930, %fd2928, %fd2929;
	add.s32 	%r137, %r15, %r135;
	mul.wide.s32 	%rd238, %r137, 8;
	add.s64 	%rd239, %rd2, %rd238;
	ld.volatile.global.f64 	%fd2931, [%rd239];
	add.f64 	%fd2932, %fd2930, %fd2931;
	add.s32 	%r138, %r137, %r3;
	mul.wide.s32 	%rd240, %r138, 8;
	add.s64 	%rd241, %rd2, %rd240;
	ld.volatile.global.f64 	%fd2933, [%rd241];
	add.f64 	%fd2934, %fd2932, %fd2933;
	add.s32 	%r139, %r23, %r131;
	mul.wide.s32 	%rd242, %r139, 8;
	add.s64 	%rd243, %rd2, %rd242;
	ld.volatile.global.f64 	%fd2935, [%rd243];
	add.f64 	%fd2936, %fd2934, %fd2935;
	add.s32 	%r140, %r139, %r3;
	mul.wide.s32 	%rd244, %r140, 8;
	add.s64 	%rd245, %rd2, %rd244;
	ld.volatile.global.f64 	%fd2937, [%rd245];
	add.f64 	%fd2938, %fd2936, %fd2937;
	add.s32 	%r141, %r15, %r139;
	mul.wide.s32 	%rd246, %r141, 8;
	add.s64 	%rd247, %rd2, %rd246;
	ld.volatile.global.f64 	%fd2939, [%rd247];
	add.f64 	%fd2940, %fd2938, %fd2939;
	add.s32 	%r142, %r141, %r3;
	mul.wide.s32 	%rd248, %r142, 8;
	add.s64 	%rd249, %rd2, %rd248;
	ld.volatile.global.f64 	%fd2941, [%rd249];
	add.f64 	%fd2942, %fd2940, %fd2941;
	add.s32 	%r143, %r18, %r139;
	mul.wide.s32 	%rd250, %r143, 8;
	add.s64 	%rd251, %rd2, %rd250;
	ld.volatile.global.f64 	%fd2943, [%rd251];
	add.f64 	%fd2944, %fd2942, %fd2943;
	add.s32 	%r144, %r143, %r3;
	mul.wide.s32 	%rd252, %r144, 8;
	add.s64 	%rd253, %rd2, %rd252;
	ld.volatile.global.f64 	%fd2945, [%rd253];
	add.f64 	%fd2946, %fd2944, %fd2945;
	add.s32 	%r145, %r15, %r143;
	mul.wide.s32 	%rd254, %r145, 8;
	add.s64 	%rd255, %rd2, %rd254;
	ld.volatile.global.f64 	%fd2947, [%rd255];
	add.f64 	%fd2948, %fd2946, %fd2947;
	add.s32 	%r146, %r145, %r3;
	mul.wide.s32 	%rd256, %r146, 8;
	add.s64 	%rd257, %rd2, %rd256;
	ld.volatile.global.f64 	%fd2949, [%rd257];
	add.f64 	%fd2959, %fd2948, %fd2949;
	// begin inline asm
	fma.rn.f64    %fd2955, %fd2955, 0.9999, 0.01;
	// end inline asm
	// begin inline asm
	fma.rn.f32    %f5373, %f5373, 0.9999, 0.01;
	// end inline asm
	// begin inline asm
	fma.rn.f32    %f5374, %f5374, 0.9999, 0.01;
	// end inline asm
	// begin inline asm
	fma.rn.f64    %fd2956, %fd2956, 0.9999, 0.01;
	// end inline asm
	// begin inline asm
	fma.rn.f32    %f5373, %f5373, 0.9999, 0.01;
	// end inline asm
	// begin inline asm
	fma.rn.f32    %f5374, %f5374, 0.9999, 0.01;
	// end inline asm
	// begin inline asm
	fma.rn.f64    %fd2955, %fd2955, 0.9999, 0.01;
	// end inline asm
	// begin inline asm
	fma.rn.f32    %f5373, %f5373, 0.9999, 0.01;
	// end inline asm
	// begin inline asm
	fma.rn.f32    %f5374, %f5374, 0.9999, 0.01;
	// end inline asm
	// begin inline asm
	fma.rn.f64    %fd2956, %fd2956, 0.9999, 0.01;
	// end inline asm
	// begin inline asm
	fma.rn.f32    %f5373, %f5373, 0.9999, 0.01;
	// end inline asm
	// begin inline asm
	fma.rn.f32    %f5374, %f5374, 0.9999, 0.01;
	// end inline asm
	// begin inline asm
	fma.rn.f64    %fd2955, %fd2955, 0.9999, 0.01;
	// end inline asm
	// begin inline asm
	fma.rn.f32    %f5373, %f5373, 0.9999, 0.01;
	// end inline asm
	// begin inline asm
	fma.rn.f32    %f5374, %f5374, 0.9999, 0.01;
	// end inline asm
	// begin inline asm
	fma.rn.f64    %fd2956, %fd2956, 0.9999, 0.01;
	// end inline asm
	// begin inline asm
	fma.rn.f32    %f5373, %f5373, 0.9999, 0.01;
	// end inline asm
	// begin inline asm
	fma.rn.f32    %f5374, %f5374, 0.9999, 0.01;
	// end inline asm
	// begin inline asm
	fma.rn.f64    %fd2955, %fd2955, 0.9999, 0.01;
	// end inline asm
	// begin inline asm
	fma.rn.f32    %f5373, %f5373, 0.9999, 0.01;
	// end inline asm
	// begin inline asm
	fma.rn.f32    %f5374, %f5374, 0.9999, 0.01;
	// end inline asm
	// begin inline asm
	fma.rn.f64    %fd2956, %fd2956, 0.9999, 0.01;
	// end inline asm
	// begin inline asm
	fma.rn.f32    %f5373, %f5373, 0.9999, 0.01;
	// end inline asm
	// begin inline asm
	fma.rn.f32    %f5374, %f5374, 0.9999, 0.01;
	// end inline asm
	// begin inline asm
	fma.rn.f64    %fd2955, %fd2955, 0.9999, 0.01;
	// end inline asm
	// begin inline asm
	fma.rn.f32    %f5373, %f5373, 0.9999, 0.01;
	// end inline asm
	// begin inline asm
	fma.rn.f32    %f5374, %f5374, 0.9999, 0.01;
	// end inline asm
	// begin inline asm
	fma.rn.f64    %fd2956, %fd2956, 0.9999, 0.01;
	// end inline asm
	// begin inline asm
	fma.rn.f32    %f5373, %f5373, 0.9999, 0.01;
	// end inline asm
	// begin inline asm
	fma.rn.f32    %f5374, %f5374, 0.9999, 0.01;
	// end inline asm
	// begin inline asm
	fma.rn.f64    %fd2955, %fd2955, 0.9999, 0.01;
	// end inline asm
	// begin inline asm
	fma.rn.f32    %f5373, %f5373, 0.9999, 0.01;
	// end inline asm
	// begin inline asm
	fma.rn.f32    %f5374, %f5374, 0.9999, 0.01;
	// end inline asm
	// begin inline asm
	fma.rn.f64    %fd2956, %fd2956, 0.9999, 0.01;
	// end inline asm
	// begin inline asm
	fma.rn.f32    %f5373, %f5373, 0.9999, 0.01;
	// end inline asm
	// begin inline asm
	fma.rn.f32    %f5374, %f5374, 0.9999, 0.01;
	// end inline asm
	// begin inline asm
	fma.rn.f64    %fd2955, %fd2955, 0.9999, 0.01;
	// end inline asm
	// begin inline asm
	fma.rn.f32    %f5373, %f5373, 0.9999, 0.01;
	// end inline asm
	// begin inline asm
	fma.rn.f32    %f5374, %f5374, 0.9999, 0.01;
	// end inline asm
	// begin inline asm
	fma.rn.f64    %fd2956, %fd2956, 0.9999, 0.01;
	// end inline asm
	// begin inline asm
	fma.rn.f32    %f5373, %f5373, 0.9999, 0.01;
	// end inline asm
	// begin inline asm
	fma.rn.f32    %f5374, %f5374, 0.9999, 0.01;
	// end inline asm
	// begin inline asm
	fma.rn.f64    %fd2955, %fd2955, 0.9999, 0.01;
	// end inline asm
	// begin inline asm
	fma.rn.f32    %f5373, %f5373, 0.9999, 0.01;
	// end inline asm
	// begin inline asm
	fma.rn.f32    %f5374, %f5374, 0.9999, 0.01;
	// end inline asm
	// begin inline asm
	fma.rn.f64    %fd2956, %fd2956, 0.9999, 0.01;
	// end inline asm
	// begin inline asm
	fma.rn.f32    %f5373, %f5373, 0.9999, 0.01;
	// end inline asm
	// begin inline asm
	fma.rn.f32    %f5374, %f5374, 0.9999, 0.01;
	// end inline asm
	// begin inline asm
	fma.rn.f64    %fd2955, %fd2955, 0.9999, 0.01;
	// end inline asm
	// begin inline asm
	fma.rn.f32    %f5373, %f5373, 0.9999, 0.01;
	// end inline asm
	// begin inline asm
	fma.rn.f32    %f5374, %f5374, 0.9999, 0.01;
	// end inline asm
	// begin inline asm
	fma.rn.f64    %fd2956, %fd2956, 0.9999, 0.01;
	// end inline asm
	// begin inline asm
	fma.rn.f32    %f5373, %f5373, 0.9999, 0.01;
	// end inline asm
	// begin inline asm
	fma.rn.f32    %f5374, %f5374, 0.9999, 0.01;
	// end inline asm
	// begin inline asm
	fma.rn.f64    %fd2955, %fd2955, 0.9999, 0.01;
	// end inline asm
	// begin inline asm
	fma.rn.f32    %f5373, %f5373, 0.9999, 0.01;
	// end inline asm
	// begin inline asm
	fma.rn.f32    %f5374, %f5374, 0.9999, 0.01;
	// end inline asm
	// begin inline asm
	fma.rn.f64    %fd2956, %fd2956, 0.9999, 0.01;
	// end inline asm
	// begin inline asm
	fma.rn.f32    %f5373, %f5373, 0.9999, 0.01;
	// end inline asm
	// begin inline asm
	fma.rn.f32    %f5374, %f5374, 0.9999, 0.01;
	// end inline asm
	// begin inline asm
	fma.rn.f64    %fd2955, %fd2955, 0.9999, 0.01;
	// end inline asm
	// begin inline asm
	fma.rn.f32    %f5373, %f5373, 0.9999, 0.01;
	// end inline asm
	// begin inline asm
	fma.rn.f32    %f5374, %f5374, 0.9999, 0.01;
	// end inline asm
	// begin inline asm
	fma.rn.f64    %fd2956, %fd2956, 0.9999, 0.01;
	// end inline asm
	// begin inline asm
	fma.rn.f32    %f5373, %f5373, 0.9999, 0.01;
	// end inline asm
	// begin inline asm
	fma.rn.f32    %f5374, %f5374, 0.9999, 0.01;
	// end inline asm
	// begin inline asm
	fma.rn.f64    %fd2955, %fd2955, 0.9999, 0.01;
	// end inline asm
	// begin inline asm
	fma.rn.f32    %f5373, %f5373, 0.9999, 0.01;
	// end inline asm
	// begin inline asm
	fma.rn.f32    %f5374, %f5374, 0.9999, 0.01;
	// end inline asm
	// begin inline asm
	fma.rn.f64    %fd2956, %fd2956, 0.9999, 0.01;
	// end inline asm
	// begin inline asm
	fma.rn.f32    %f5373, %f5373, 0.9999, 0.01;
	// end inline asm
	// begin inline asm
	fma.rn.f32    %f5374, %f5374, 0.9999, 0.01;
	// end inline asm
	// begin inline asm
	fma.rn.f64    %fd2955, %fd2955, 0.9999, 0.01;
	// end inline asm
	// begin inline asm
	fma.rn.f32    %f5373, %f5373, 0.9999, 0.01;
	// end inline asm
	// begin inline asm
	fma.rn.f32    %f5374, %f5374, 0.9999, 0.01;
	// end inline asm
	// begin inline asm
	fma.rn.f64    %fd2956, %fd2956, 0.9999, 0.01;
	// end inline asm
	// begin inline asm
	fma.rn.f32    %f5373, %f5373, 0.9999, 0.01;
	// end inline asm
	// begin inline asm
	fma.rn.f32    %f5374, %f5374, 0.9999, 0.01;
	// end inline asm
	// begin inline asm
	fma.rn.f64    %fd2955, %fd2955, 0.9999, 0.01;
	// end inline asm
	// begin inline asm
	fma.rn.f32    %f5373, %f5373, 0.9999, 0.01;
	// end inline asm
	// begin inline asm
	fma.rn.f32    %f5374, %f5374, 0.9999, 0.01;
	// end inline asm
	// begin inline asm
	fma.rn.f64    %fd2956, %fd2956, 0.9999, 0.01;
	// end inline asm
	// begin inline asm
	fma.rn.f32    %f5373, %f5373, 0.9999, 0.01;
	// end inline asm
	// begin inline asm
	fma.rn.f32    %f5374, %f5374, 0.9999, 0.01;
	// end inline asm
	// begin inline asm
	fma.rn.f64    %fd2955, %fd2955, 0.9999, 0.01;
	// end inline asm
	// begin inline asm
	fma.rn.f32    %f5373, %f5373, 0.9999, 0.01;
	// end inline asm
	// begin inline asm
	fma.rn.f32    %f5374, %f5374, 0.9999, 0.01;
	// end inline asm
	// begin inline asm
	fma.rn.f64    %fd2956, %fd2956, 0.9999, 0.01;
	// end inline asm
	// begin inline asm
	fma.rn.f32    %f5373, %f5373, 0.9999, 0.01;
	// end inline asm
	// begin inline asm
	fma.rn.f32    %f5374, %f5374, 0.9999, 0.01;
	// end inline asm
	// begin inline asm
	fma.rn.f64    %fd2955, %fd2955, 0.9999, 0.01;
	// end inline asm
	// begin inline asm
	fma.rn.f32    %f5373, %f5373, 0.9999, 0.01;
	// end inline asm
	// begin inline asm
	fma.rn.f32    %f5374, %f5374, 0.9999, 0.01;
	// end inline asm
	// begin inline asm
	fma.rn.f64    %fd2956, %fd2956, 0.9999, 0.01;
	// end inline asm
	// begin inline asm
	fma.rn.f32    %f5373, %f5373, 0.9999, 0.01;
	// end inline asm
	// begin inline asm
	fma.rn.f32    %f5374, %f5374, 0.9999, 0.01;
	// end inline asm
	// begin inline asm
	fma.rn.f64    %fd2955, %fd2955, 0.9999, 0.01;
	// end inline asm
	// begin inline asm
	fma.rn.f32    %f5373, %f5373, 0.9999, 0.01;
	// end inline asm
	// begin inline asm
	fma.rn.f32    %f5374, %f5374, 0.9999, 0.01;
	// end inline asm
	// begin inline asm
	fma.rn.f64    %fd2956, %fd2956, 0.9999, 0.01;
	// end inline asm
	// begin inline asm
	fma.rn.f32    %f5373, %f5373, 0.9999, 0.01;
	// end inline asm
	// begin inline asm
	fma.rn.f32    %f5374, %f5374, 0.9999, 0.01;
	// end inline asm
	// begin inline asm
	fma.rn.f64    %fd2955, %fd2955, 0.9999, 0.01;
	// end inline asm
	// begin inline asm
	fma.rn.f32    %f5373, %f5373, 0.9999, 0.01;
	// end inline asm
	// begin inline asm
	fma.rn.f32    %f5374, %f5374, 0.9999, 0.01;
	// end inline asm
	// begin inline asm
	fma.rn.f64    %fd2956, %fd2956, 0.9999, 0.01;
	// end inline asm
	// begin inline asm
	fma.rn.f32    %f5373, %f5373, 0.9999, 0.01;
	// end inline asm
	// begin inline asm
	fma.rn.f32    %f5374, %f5374, 0.9999, 0.01;
	// end inline asm
	// begin inline asm
	fma.rn.f64    %fd2955, %fd2955, 0.9999, 0.01;
	// end inline asm
	// begin inline asm
	fma.rn.f32    %f5373, %f5373, 0.9999, 0.01;
	// end inline asm
	// begin inline asm
	fma.rn.f32    %f5374, %f5374, 0.9999, 0.01;
	// end inline asm
	// begin inline asm
	fma.rn.f64    %fd2956, %fd2956, 0.9999, 0.01;
	// end inline asm
	// begin inline asm
	fma.rn.f32    %f5373, %f5373, 0.9999, 0.01;
	// end inline asm
	// begin inline asm
	fma.rn.f32    %f5374, %f5374, 0.9999, 0.01;
	// end inline asm
	// begin inline asm
	fma.rn.f64    %fd2955, %fd2955, 0.9999, 0.01;
	// end inline asm
	// begin inline asm
	fma.rn.f32    %f5373, %f5373, 0.9999, 0.01;
	// end inline asm
	// begin inline asm
	fma.rn.f32    %f5374, %f5374, 0.9999, 0.01;
	// end inline asm
	// begin inline asm
	fma.rn.f64    %fd2956, %fd2956, 0.9999, 0.01;
	// end inline asm
	// begin inline asm
	fma.rn.f32    %f5373, %f5373, 0.9999, 0.01;
	// end inline asm
	// begin inline asm
	fma.rn.f32    %f5374, %f5374, 0.9999, 0.01;
	// end inline asm
	// begin inline asm
	fma.rn.f64    %fd2955, %fd2955, 0.9999, 0.01;
	// end inline asm
	// begin inline asm
	fma.rn.f32    %f5373, %f5373, 0.9999, 0.01;
	// end inline asm
	// begin inline asm
	fma.rn.f32    %f5374, %f5374, 0.9999, 0.01;
	// end inline asm
	// begin inline asm
	fma.rn.f64    %fd2956, %fd2956, 0.9999, 0.01;
	// end inline asm
	// begin inline asm
	fma.rn.f32    %f5373, %f5373, 0.9999, 0.01;
	// end inline asm
	// begin inline asm
	fma.rn.f32    %f5374, %f5374, 0.9999, 0.01;
	// end inline asm
	// begin inline asm
	fma.rn.f64    %fd2955, %fd2955, 0.9999, 0.01;
	// end inline asm
	// begin inline asm
	fma.rn.f32    %f5373, %f5373, 0.9999, 0.01;
	// end inline asm
	// begin inline asm
	fma.rn.f32    %f5374, %f5374, 0.9999, 0.01;
	// end inline asm
	// begin inline asm
	fma.rn.f64    %fd2956, %fd2956, 0.9999, 0.01;
	// end inline asm
	// begin inline asm
	fma.rn.f32    %f5373, %f5373, 0.9999, 0.01;
	// end inline asm
	// begin inline asm
	fma.rn.f32    %f5374, %f5374, 0.9999, 0.01;
	// end inline asm
	// begin inline asm
	fma.rn.f64    %fd2955, %fd2955, 0.9999, 0.01;
	// end inline asm
	// begin inline asm
	fma.rn.f32    %f5373, %f5373, 0.9999, 0.01;
	// end inline asm
	// begin inline asm
	fma.rn.f32    %f5374, %f5374, 0.9999, 0.01;
	// end inline asm
	// begin inline asm
	fma.rn.f64    %fd2956, %fd2956, 0.9999, 0.01;
	// end inline asm
	// begin inline asm
	fma.rn.f32    %f5373, %f5373, 0.9999, 0.01;
	// end inline asm
	// begin inline asm
	fma.rn.f32    %f5374, %f5374, 0.9999, 0.01;
	// end inline asm
	// begin inline asm
	fma.rn.f64    %fd2955, %fd2955, 0.9999, 0.01;
	// end inline asm
	// begin inline asm
	fma.rn.f32    %f5373, %f5373, 0.9999, 0.01;
	// end inline asm
	// begin inline asm
	fma.rn.f32    %f5374, %f5374, 0.9999, 0.01;
	// end inline asm
	// begin inline asm
	fma.rn.f64    %fd2956, %fd2956, 0.9999, 0.01;
	// end inline asm
	// begin inline asm
	fma.rn.f32    %f5373, %f5373, 0.9999, 0.01;
	// end inline asm
	// begin inline asm
	fma.rn.f32    %f5374, %f5374, 0.9999, 0.01;
	// end inline asm
	// begin inline asm
	fma.rn.f64    %fd2955, %fd2955, 0.9999, 0.01;
	// end inline asm
	// begin inline asm
	fma.rn.f32    %f5373, %f5373, 0.9999, 0.01;
	// end inline asm
	// begin inline asm
	fma.rn.f32    %f5374, %f5374, 0.9999, 0.01;
	// end inline asm
	// begin inline asm
	fma.rn.f64    %fd2956, %fd2956, 0.9999, 0.01;
	// end inline asm
	// begin inline asm
	fma.rn.f32    %f5373, %f5373, 0.9999, 0.01;
	// end inline asm
	// begin inline asm
	fma.rn.f32    %f5374, %f5374, 0.9999, 0.01;
	// end inline asm
	// begin inline asm
	fma.rn.f64    %fd2955, %fd2955, 0.9999, 0.01;
	// end inline asm
	// begin inline asm
	fma.rn.f32    %f5373, %f5373, 0.9999, 0.01;
	// end inline asm
	// begin inline asm
	fma.rn.f32    %f5374, %f5374, 0.9999, 0.01;
	// end inline asm
	// begin inline asm
	fma.rn.f64    %fd2956, %fd2956, 0.9999, 0.01;
	// end inline asm
	// begin inline asm
	fma.rn.f32    %f5373, %f5373, 0.9999, 0.01;
	// end inline asm
	// begin inline asm
	fma.rn.f32    %f5374, %f5374, 0.9999, 0.01;
	// end inline asm
	// begin inline asm
	fma.rn.f64    %fd2955, %fd2955, 0.9999, 0.01;
	// end inline asm
	// begin inline asm
	fma.rn.f32    %f5373, %f5373, 0.9999, 0.01;
	// end inline asm
	// begin inline asm
	fma.rn.f32    %f5374, %f5374, 0.9999, 0.01;
	// end inline asm
	// begin inline asm
	fma.rn.f64    %fd2956, %fd2956, 0.9999, 0.01;
	// end inline asm
	// begin inline asm
	fma.rn.f32    %f5373, %f5373, 0.9999, 0.01;
	// end inline asm
	// begin inline asm
	fma.rn.f32    %f5374, %f5374, 0.9999, 0.01;
	// end inline asm
	// begin inline asm
	fma.rn.f64    %fd2955, %fd2955, 0.9999, 0.01;
	// end inline asm
	// begin inline asm
	fma.rn.f32    %f5373, %f5373, 0.9999, 0.01;
	// end inline asm
	// begin inline asm
	fma.rn.f32    %f5374, %f5374, 0.9999, 0.01;
	// end inline asm
	// begin inline asm
	fma.rn.f64    %fd2956, %fd2956, 0.9999, 0.01;
	// end inline asm
	// begin inline asm
	fma.rn.f32    %f5373, %f5373, 0.9999, 0.01;
	// end inline asm
	// begin inline asm
	fma.rn.f32    %f5374, %f5374, 0.9999, 0.01;
	// end inline asm
	// begin inline asm
	fma.rn.f64    %fd2955, %fd2955, 0.9999, 0.01;
	// end inline asm
	// begin inline asm
	fma.rn.f32    %f5373, %f5373, 0.9999, 0.01;
	// end inline asm
	// begin inline asm
	fma.rn.f32    %f5374, %f5374, 0.9999, 0.01;
	// end inline asm
	// begin inline asm
	fma.rn.f64    %fd2956, %fd2956, 0.9999, 0.01;
	// end inline asm
	// begin inline asm
	fma.rn.f32    %f5373, %f5373, 0.9999, 0.01;
	// end inline asm
	// begin inline asm
	fma.rn.f32    %f5374, %f5374, 0.9999, 0.01;
	// end inline asm
	// begin inline asm
	fma.rn.f64    %fd2955, %fd2955, 0.9999, 0.01;
	// end inline asm
	// begin inline asm
	fma.rn.f32    %f5373, %f5373, 0.9999, 0.01;
	// end inline asm
	// begin inline asm
	fma.rn.f32    %f5374, %f5374, 0.9999, 0.01;
	// end inline asm
	// begin inline asm
	fma.rn.f64    %fd2956, %fd2956, 0.9999, 0.01;
	// end inline asm
	// begin inline asm
	fma.rn.f32    %f5373, %f5373, 0.9999, 0.01;
	// end inline asm
	// begin inline asm
	fma.rn.f32    %f5374, %f5374, 0.9999, 0.01;
	// end inline asm
	// begin inline asm
	fma.rn.f64    %fd2955, %fd2955, 0.9999, 0.01;
	// end inline asm
	// begin inline asm
	fma.rn.f32    %f5373, %f5373, 0.9999, 0.01;
	// end inline asm
	// begin inline asm
	fma.rn.f32    %f5374, %f5374, 0.9999, 0.01;
	// end inline asm
	// begin inline asm
	fma.rn.f64    %fd2956, %fd2956, 0.9999, 0.01;
	// end inline asm
	// begin inline asm
	fma.rn.f32    %f5373, %f5373, 0.9999, 0.01;
	// end inline asm
	// begin inline asm
	fma.rn.f32    %f5374, %f5374, 0.9999, 0.01;
	// end inline asm
	// begin inline asm
	fma.rn.f64    %fd2955, %fd2955, 0.9999, 0.01;
	// end inline asm
	// begin inline asm
	fma.rn.f32    %f5373, %f5373, 0.9999, 0.01;
	// end inline asm
	// begin inline asm
	fma.rn.f32    %f5374, %f5374, 0.9999, 0.01;
	// end inline asm
	// begin inline asm
	fma.rn.f64    %fd2956, %fd2956, 0.9999, 0.01;
	// end inline asm
	// begin inline asm
	fma.rn.f32    %f5373, %f5373, 0.9999, 0.01;
	// end inline asm
	// begin inline asm
	fma.rn.f32    %f5374, %f5374, 0.9999, 0.01;
	// end inline asm
	// begin inline asm
	fma.rn.f64    %fd2955, %fd2955, 0.9999, 0.01;
	// end inline asm
	// begin inline asm
	fma.rn.f32    %f5373, %f5373, 0.9999, 0.01;
	// end inline asm
	// begin inline asm
	fma.rn.f32    %f5374, %f5374, 0.9999, 0.01;
	// end inline asm
	// begin inline asm
	fma.rn.f64    %fd2956, %fd2956, 0.9999, 0.01;
	// end inline asm
	// begin inline asm
	fma.rn.f32    %f5373, %f5373, 0.9999, 0.01;
	// end inline asm
	// begin inline asm
	fma.rn.f32    %f5374, %f5374, 0.9999, 0.01;
	// end inline asm
	// begin inline asm
	fma.rn.f64    %fd2955, %fd2955, 0.9999, 0.01;
	// end inline asm
	// begin inline asm
	fma.rn.f32    %f5373, %f5373, 0.9999, 0.01;
	// end inline asm
	// begin inline asm
	fma.rn.f32    %f5374, %f5374, 0.9999, 0.01;
	// end inline asm
	// begin inline asm
	fma.rn.f64    %fd2956, %fd2956, 0.9999, 0.01;
	// end inline asm
	// begin inline asm
	fma.rn.f32    %f5373, %f5373, 0.9999, 0.01;
	// end inline asm
	// begin inline asm
	fma.rn.f32    %f5374, %f5374, 0.9999, 0.01;
	// end inline asm
	// begin inline asm
	fma.rn.f64    %fd2955, %fd2955, 0.9999, 0.01;
	// end inline asm
	// begin inline asm
	fma.rn.f32    %f5373, %f5373, 0.9999, 0.01;
	// end inline asm
	// begin inline asm
	fma.rn.f32    %f5374, %f5374, 0.9999, 0.01;
	// end inline asm
	// begin inline asm
	fma.rn.f64    %fd2956, %fd2956, 0.9999, 0.01;
	// end inline asm
	// begin inline asm
	fma.rn.f32    %f5373, %f5373, 0.9999, 0.01;
	// end inline asm
	// begin inline asm
	fma.rn.f32    %f5374, %f5374, 0.9999, 0.01;
	// end inline asm
	// begin inline asm
	fma.rn.f64    %fd2955, %fd2955, 0.9999, 0.01;
	// end inline asm
	// begin inline asm
	fma.rn.f32    %f5373, %f5373, 0.9999, 0.01;
	// end inline asm
	// begin inline asm
	fma.rn.f32    %f5374, %f5374, 0.9999, 0.01;
	// end inline asm
	// begin inline asm
	fma.rn.f64    %fd2956, %fd2956, 0.9999, 0.01;
	// end inline asm
	// begin inline asm
	fma.rn.f32    %f5373, %f5373, 0.9999, 0.01;
	// end inline asm
	// begin inline asm
	fma.rn.f32    %f5374, %f5374, 0.9999, 0.01;
	// end inline asm
	// begin inline asm
	fma.rn.f64    %fd2955, %fd2955, 0.9999, 0.01;
	// end inline asm
	// begin inline asm
	fma.rn.f32    %f5373, %f5373, 0.9999, 0.01;
	// end inline asm
	// begin inline asm
	fma.rn.f32    %f5374, %f5374, 0.9999, 0.01;
	// end inline asm
	// begin inline asm
	fma.rn.f64    %fd2956, %fd2956, 0.9999, 0.01;
	// end inline asm
	// begin inline asm
	fma.rn.f32    %f5373, %f5373, 0.9999, 0.01;
	// end inline asm
	// begin inline asm
	fma.rn.f32    %f5374, %f5374, 0.9999, 0.01;
	// end inline asm
	// begin inline asm
	fma.rn.f64    %fd2955, %fd2955, 0.9999, 0.01;
	// end inline asm
	// begin inline asm
	fma.rn.f32    %f5373, %f5373, 0.9999, 0.01;
	// end inline asm
	// begin inline asm
	fma.rn.f32    %f5374, %f5374, 0.9999, 0.01;
	// end inline asm
	// begin inline asm
	fma.rn.f64    %fd2956, %fd2956, 0.9999, 0.01;
	// end inline asm
	// begin inline asm
	fma.rn.f32    %f5373, %f5373, 0.9999, 0.01;
	// end inline asm
	// begin inline asm
	fma.rn.f32    %f5374, %f5374, 0.9999, 0.01;
	// end inline asm
	// begin inline asm
	fma.rn.f64    %fd2955, %fd2955, 0.9999, 0.01;
	// end inline asm
	// begin inline asm
	fma.rn.f32    %f5373, %f5373, 0.9999, 0.01;
	// end inline asm
	// begin inline asm
	fma.rn.f32    %f5374, %f5374, 0.9999, 0.01;
	// end inline asm
	// begin inline asm
	fma.rn.f64    %fd2956, %fd2956, 0.9999, 0.01;
	// end inline asm
	// begin inline asm
	fma.rn.f32    %f5373, %f5373, 0.9999, 0.01;
	// end inline asm
	// begin inline asm
	fma.rn.f32    %f5374, %f5374, 0.9999, 0.01;
	// end inline asm
	// begin inline asm
	fma.rn.f64    %fd2955, %fd2955, 0.9999, 0.01;
	// end inline asm
	// begin inline asm
	fma.rn.f32    %f5373, %f5373, 0.9999, 0.01;
	// end inline asm
	// begin inline asm
	fma.rn.f32    %f5374, %f5374, 0.9999, 0.01;
	// end inline asm
	// begin inline asm
	fma.rn.f64    %fd2956, %fd2956, 0.9999, 0.01;
	// end inline asm
	// begin inline asm
	fma.rn.f32    %f5373, %f5373, 0.9999, 0.01;
	// end inline asm
	// begin inline asm
	fma.rn.f32    %f5374, %f5374, 0.9999, 0.01;
	// end inline asm
	// begin inline asm
	fma.rn.f64    %fd2955, %fd2955, 0.9999, 0.01;
	// end inline asm
	// begin inline asm
	fma.rn.f32    %f5373, %f5373, 0.9999, 0.01;
	// end inline asm
	// begin inline asm
	fma.rn.f32    %f5374, %f5374, 0.9999, 0.01;
	// end inline asm
	// begin inline asm
	fma.rn.f64    %fd2956, %fd2956, 0.9999, 0.01;
	// end inline asm
	// begin inline asm
	fma.rn.f32    %f5373, %f5373, 0.9999, 0.01;
	// end inline asm
	// begin inline asm
	fma.rn.f32    %f5374, %f5374, 0.9999, 0.01;
	// end inline asm
	// begin inline asm
	fma.rn.f64    %fd2955, %fd2955, 0.9999, 0.01;
	// end inline asm
	// begin inline asm
	fma.rn.f32    %f5373, %f5373, 0.9999, 0.01;
	// end inline asm
	// begin inline asm
	fma.rn.f32    %f5374, %f5374, 0.9999, 0.01;
	// end inline asm
	// begin inline asm
	fma.rn.f64    %fd2956, %fd2956, 0.9999, 0.01;
	// end inline asm
	// begin inline asm
	fma.rn.f32    %f5373, %f5373, 0.9999, 0.01;
	// end inline asm
	// begin inline asm
	fma.rn.f32    %f5374, %f5374, 0.9999, 0.01;
	// end inline asm
	// begin inline asm
	fma.rn.f64    %fd2955, %fd2955, 0.9999, 0.01;
	// end inline asm
	// begin inline asm
	fma.rn.f32    %f5373, %f5373, 0.9999, 0.01;
	// end inline asm
	// begin inline asm
	fma.rn.f32    %f5374, %f5374, 0.9999, 0.01;
	// end inline asm
	// begin inline asm
	fma.rn.f64    %fd2956, %fd2956, 0.9999, 0.01;
	// end inline asm
	// begin inline asm
	fma.rn.f32    %f5373, %f5373, 0.9999, 0.01;
	// end inline asm
	// begin inline asm
	fma.rn.f32    %f5374, %f5374, 0.9999, 0.01;
	// end inline asm
	// begin inline asm
	fma.rn.f64    %fd2955, %fd2955, 0.9999, 0.01;
	// end inline asm
	// begin inline asm
	fma.rn.f32    %f5373, %f5373, 0.9999, 0.01;
	// end inline asm
	// begin inline asm
	fma.rn.f32    %f5374, %f5374, 0.9999, 0.01;
	// end inline asm
	// begin inline asm
	fma.rn.f64    %fd2956, %fd2956, 0.9999, 0.01;
	// end inline asm
	// begin inline asm
	fma.rn.f32    %f5373, %f5373, 0.9999, 0.01;
	// end inline asm
	// begin inline asm
	fma.rn.f32    %f5374, %f5374, 0.9999, 0.01;
	// end inline asm
	// begin inline asm
	fma.rn.f64    %fd2955, %fd2955, 0.9999, 0.01;
	// end inline asm
	// begin inline asm
	fma.rn.f32    %f5373, %f5373, 0.9999, 0.01;
	// end inline asm
	// begin inline asm
	fma.rn.f32    %f5374, %f5374, 0.9999, 0.01;
	// end inline asm
	// begin inline asm
	fma.rn.f64    %fd2956, %fd2956, 0.9999, 0.01;
	// end inline asm
	// begin inline asm
	fma.rn.f32    %f5373, %f5373, 0.9999, 0.01;
	// end inline asm
	// begin inline asm
	fma.rn.f32    %f5374, %f5374, 0.9999, 0.01;
	// end inline asm
	// begin inline asm
	fma.rn.f64    %fd2955, %fd2955, 0.9999, 0.01;
	// end inline asm
	// begin inline asm
	fma.rn.f32    %f5373, %f5373, 0.9999, 0.01;
	// end inline asm
	// begin inline asm
	fma.rn.f32    %f5374, %f5374, 0.9999, 0.01;
	// end inline asm
	// begin inline asm
	fma.rn.f64    %fd2956, %fd2956, 0.9999, 0.01;
	// end inline asm
	// begin inline asm
	fma.rn.f32    %f5373, %f5373, 0.9999, 0.01;
	// end inline asm
	// begin inline asm
	fma.rn.f32    %f5374, %f5374, 0.9999, 0.01;
	// end inline asm
	// begin inline asm
	fma.rn.f64    %fd2955, %fd2955, 0.9999, 0.01;
	// end inline asm
	// begin inline asm
	fma.rn.f32    %f5373, %f5373, 0.9999, 0.01;
	// end inline asm
	// begin inline asm
	fma.rn.f32    %f5374, %f5374, 0.9999, 0.01;
	// end inline asm
	// begin inline asm
	fma.rn.f64    %fd2956, %fd2956, 0.9999, 0.01;
	// end inline asm
	// begin inline asm
	fma.rn.f32    %f5373, %f5373, 0.9999, 0.01;
	// end inline asm
	// begin inline asm
	fma.rn.f32    %f5374, %f5374, 0.9999, 0.01;
	// end inline asm
	// begin inline asm
	fma.rn.f64    %fd2955, %fd2955, 0.9999, 0.01;
	// end inline asm
	// begin inline asm
	fma.rn.f32    %f5373, %f5373, 0.9999, 0.01;
	// end inline asm
	// begin inline asm
	fma.rn.f32    %f5374, %f5374, 0.9999, 0.01;
	// end inline asm
	// begin inline asm
	fma.rn.f64    %fd2956, %fd2956, 0.9999, 0.01;
	// end inline asm
	// begin inline asm
	fma.rn.f32    %f5373, %f5373, 0.9999, 0.01;
	// end inline asm
	// begin inline asm
	fma.rn.f32    %f5374, %f5374, 0.9999, 0.01;
	// end inline asm
	// begin inline asm
	fma.rn.f64    %fd2955, %fd2955, 0.9999, 0.01;
	// end inline asm
	// begin inline asm
	fma.rn.f32    %f5373, %f5373, 0.9999, 0.01;
	// end inline asm
	// begin inline asm
	fma.rn.f32    %f5374, %f5374, 0.9999, 0.01;
	// end inline asm
	// begin inline asm
	fma.rn.f64    %fd2956, %fd2956, 0.9999, 0.01;
	// end inline asm
	// begin inline asm
	fma.rn.f32    %f5373, %f5373, 0.9999, 0.01;
	// end inline asm
	// begin inline asm
	fma.rn.f32    %f5374, %f5374, 0.9999, 0.01;
	// end inline asm
	// begin inline asm
	fma.rn.f64    %fd2955, %fd2955, 0.9999, 0.01;
	// end inline asm
	// begin inline asm
	fma.rn.f32    %f5373, %f5373, 0.9999, 0.01;
	// end inline asm
	// begin inline asm
	fma.rn.f32    %f5374, %f5374, 0.9999, 0.01;
	// end inline asm
	// begin inline asm
	fma.rn.f64    %fd2956, %fd2956, 0.9999, 0.01;
	// end inline asm
	// begin inline asm
	fma.rn.f32    %f5373, %f5373, 0.9999, 0.01;
	// end inline asm
	// begin inline asm
	fma.rn.f32    %f5374, %f5374, 0.9999, 0.01;
	// end inline asm
	// begin inline asm
	fma.rn.f64    %fd2955, %fd2955, 0.9999, 0.01;
	// end inline asm
	// begin inline asm
	fma.rn.f32    %f5373, %f5373, 0.9999, 0.01;
	// end inline asm
	// begin inline asm
	fma.rn.f32    %f5374, %f5374, 0.9999, 0.01;
	// end inline asm
	// begin inline asm
	fma.rn.f64    %fd2956, %fd2956, 0.9999, 0.01;
	// end inline asm
	// begin inline asm
	fma.rn.f32    %f5373, %f5373, 0.9999, 0.01;
	// end inline asm
	// begin inline asm
	fma.rn.f32    %f5374, %f5374, 0.9999, 0.01;
	// end inline asm
	// begin inline asm
	fma.rn.f64    %fd2955, %fd2955, 0.9999, 0.01;
	// end inline asm
	// begin inline asm
	fma.rn.f32    %f5373, %f5373, 0.9999, 0.01;
	// end inline asm
	// begin inline asm
	fma.rn.f32    %f5374, %f5374, 0.9999, 0.01;
	// end inline asm
	// begin inline asm
	fma.rn.f64    %fd2956, %fd2956, 0.9999, 0.01;
	// end inline asm
	// begin inline asm
	fma.rn.f32    %f5373, %f5373, 0.9999, 0.01;
	// end inline asm
	// begin inline asm
	fma.rn.f32    %f5374, %f5374, 0.9999, 0.01;
	// end inline asm
	// begin inline asm
	fma.rn.f64    %fd2955, %fd2955, 0.9999, 0.01;
	// end inline asm
	// begin inline asm
	fma.rn.f32    %f5373, %f5373, 0.9999, 0.01;
	// end inline asm
	// begin inline asm
	fma.rn.f32    %f5374, %f5374, 0.9999, 0.01;
	// end inline asm
	// begin inline asm
	fma.rn.f64    %fd2956, %fd2956, 0.9999, 0.01;
	// end inline asm
	// begin inline asm
	fma.rn.f32    %f5373, %f5373, 0.9999, 0.01;
	// end inline asm
	// begin inline asm
	fma.rn.f32    %f5374, %f5374, 0.9999, 0.01;
	// end inline asm
	// begin inline asm
	fma.rn.f64    %fd2955, %fd2955, 0.9999, 0.01;
	// end inline asm
	// begin inline asm
	fma.rn.f32    %f5373, %f5373, 0.9999, 0.01;
	// end inline asm
	// begin inline asm
	fma.rn.f32    %f5374, %f5374, 0.9999, 0.01;
	// end inline asm
	// begin inline asm
	fma.rn.f64    %fd2956, %fd2956, 0.9999, 0.01;
	// end inline asm
	// begin inline asm
	fma.rn.f32    %f5373, %f5373, 0.9999, 0.01;
	// end inline asm
	// begin inline asm
	fma.rn.f32    %f5374, %f5374, 0.9999, 0.01;
	// end inline asm
	// begin inline asm
	fma.rn.f64    %fd2955, %fd2955, 0.9999, 0.01;
	// end inline asm
	// begin inline asm
	fma.rn.f32    %f5373, %f5373, 0.9999, 0.01;
	// end inline asm
	// begin inline asm
	fma.rn.f32    %f5374, %f5374, 0.9999, 0.01;
	// end inline asm
	// begin inline asm
	fma.rn.f64    %fd2956, %fd2956, 0.9999, 0.01;
	// end inline asm
	// begin inline asm
	fma.rn.f32    %f5373, %f5373, 0.9999, 0.01;
	// end inline asm
	// begin inline asm
	fma.rn.f32    %f5374, %f5374, 0.9999, 0.01;
	// end inline asm
	// begin inline asm
	fma.rn.f64    %fd2955, %fd2955, 0.9999, 0.01;
	// end inline asm
	// begin inline asm
	fma.rn.f32    %f5373, %f5373, 0.9999, 0.01;
	// end inline asm
	// begin inline asm
	fma.rn.f32    %f5374, %f5374, 0.9999, 0.01;
	// end inline asm
	// begin inline asm
	fma.rn.f64    %fd2956, %fd2956, 0.9999, 0.01;
	// end inline asm
	// begin inline asm
	fma.rn.f32    %f5373, %f5373, 0.9999, 0.01;
	// end inline asm
	// begin inline asm
	fma.rn.f32    %f5374, %f5374, 0.9999, 0.01;
	// end inline asm
	// begin inline asm
	fma.rn.f64    %fd2955, %fd2955, 0.9999, 0.01;
	// end inline asm
	// begin inline asm
	fma.rn.f32    %f5373, %f5373, 0.9999, 0.01;
	// end inline asm
	// begin inline asm
	fma.rn.f32    %f5374, %f5374, 0.9999, 0.01;
	// end inline asm
	// begin inline asm
	fma.rn.f64    %fd2956, %fd2956, 0.9999, 0.01;
	// end inline asm
	// begin inline asm
	fma.rn.f32    %f5373, %f5373, 0.9999, 0.01;
	// end inline asm
	// begin inline asm
	fma.rn.f32    %f5374, %f5374, 0.9999, 0.01;
	// end inline asm
	// begin inline asm
	fma.rn.f64    %fd2955, %fd2955, 0.9999, 0.01;
	// end inline asm
	// begin inline asm
	fma.rn.f32    %f5373, %f5373, 0.9999, 0.01;
	// end inline asm
	// begin inline asm
	fma.rn.f32    %f5374, %f5374, 0.9999, 0.01;
	// end inline asm
	// begin inline asm
	fma.rn.f64    %fd2956, %fd2956, 0.9999, 0.01;
	// end inline asm
	// begin inline asm
	fma.rn.f32    %f5373, %f5373, 0.9999, 0.01;
	// end inline asm
	// begin inline asm
	fma.rn.f32    %f5374, %f5374, 0.9999, 0.01;
	// end inline asm
	// begin inline asm
	fma.rn.f64    %fd2955, %fd2955, 0.9999, 0.01;
	// end inline asm
	// begin inline asm
	fma.rn.f32    %f5373, %f5373, 0.9999, 0.01;
	// end inline asm
	// begin inline asm
	fma.rn.f32    %f5374, %f5374, 0.9999, 0.01;
	// end inline asm
	// begin inline asm
	fma.rn.f64    %fd2956, %fd2956, 0.9999, 0.01;
	// end inline asm
	// begin inline asm
	fma.rn.f32    %f5373, %f5373, 0.9999, 0.01;
	// end inline asm
	// begin inline asm
	fma.rn.f32    %f5374, %f5374, 0.9999, 0.01;
	// end inline asm
	// begin inline asm
	fma.rn.f64    %fd2955, %fd2955, 0.9999, 0.01;
	// end inline asm
	// begin inline asm
	fma.rn.f32    %f5373, %f5373, 0.9999, 0.01;
	// end inline asm
	// begin inline asm
	fma.rn.f32    %f5374, %f5374, 0.9999, 0.01;
	// end inline asm
	// begin inline asm
	fma.rn.f64    %fd2956, %fd2956, 0.9999, 0.01;
	// end inline asm
	// begin inline asm
	fma.rn.f32    %f5373, %f5373, 0.9999, 0.01;
	// end inline asm
	// begin inline asm
	fma.rn.f32    %f5374, %f5374, 0.9999, 0.01;
	// end inline asm
	// begin inline asm
	fma.rn.f64    %fd2955, %fd2955, 0.9999, 0.01;
	// end inline asm
	// begin inline asm
	fma.rn.f32    %f5373, %f5373, 0.9999, 0.01;
	// end inline asm
	// begin inline asm
	fma.rn.f32    %f5374, %f5374, 0.9999, 0.01;
	// end inline asm
	// begin inline asm
	fma.rn.f64    %fd2956, %fd2956, 0.9999, 0.01;
	// end inline asm
	// begin inline asm
	fma.rn.f32    %f5373, %f5373, 0.9999, 0.01;
	// end inline asm
	// begin inline asm
	fma.rn.f32    %f5374, %f5374, 0.9999, 0.01;
	// end inline asm
	// begin inline asm
	fma.rn.f64    %fd2955, %fd2955, 0.9999, 0.01;
	// end inline asm
	// begin inline asm
	fma.rn.f32    %f5373, %f5373, 0.9999, 0.01;
	// end inline asm
	// begin inline asm
	fma.rn.f32    %f5374, %f5374, 0.9999, 0.01;
	// end inline asm
	// begin inline asm
	fma.rn.f64    %fd2956, %fd2956, 0.9999, 0.01;
	// end inline asm
	// begin inline asm
	fma.rn.f32    %f5373, %f5373, 0.9999, 0.01;
	// end inline asm
	// begin inline asm
	fma.rn.f32    %f5374, %f5374, 0.9999, 0.01;
	// end inline asm
	// begin inline asm
	fma.rn.f64    %fd2955, %fd2955, 0.9999, 0.01;
	// end inline asm
	// begin inline asm
	fma.rn.f32    %f5373, %f5373, 0.9999, 0.01;
	// end inline asm
	// begin inline asm
	fma.rn.f32    %f5374, %f5374, 0.9999, 0.01;
	// end inline asm
	// begin inline asm
	fma.rn.f64    %fd2956, %fd2956, 0.9999, 0.01;
	// end inline asm
	// begin inline asm
	fma.rn.f32    %f5373, %f5373, 0.9999, 0.01;
	// end inline asm
	// begin inline asm
	fma.rn.f32    %f5374, %f5374, 0.9999, 0.01;
	// end inline asm
	// begin inline asm
	fma.rn.f64    %fd2955, %fd2955, 0.9999, 0.01;
	// end inline asm
	// begin inline asm
	fma.rn.f32    %f5373, %f5373, 0.9999, 0.01;
	// end inline asm
	// begin inline asm
	fma.rn.f32    %f5374, %f5374, 0.9999, 0.01;
	// end inline asm
	// begin inline asm
	fma.rn.f64    %fd2956, %fd2956, 0.9999, 0.01;
	// end inline asm
	// begin inline asm
	fma.rn.f32    %f5373, %f5373, 0.9999, 0.01;
	// end inline asm
	// begin inline asm
	fma.rn.f32    %f5374, %f5374, 0.9999, 0.01;
	// end inline asm
	// begin inline asm
	fma.rn.f64    %fd2955, %fd2955, 0.9999, 0.01;
	// end inline asm
	// begin inline asm
	fma.rn.f32    %f5373, %f5373, 0.9999, 0.01;
	// end inline asm
	// begin inline asm
	fma.rn.f32    %f5374, %f5374, 0.9999, 0.01;
	// end inline asm
	// begin inline asm
	fma.rn.f64    %fd2956, %fd2956, 0.9999, 0.01;
	// end inline asm
	// begin inline asm
	fma.rn.f32    %f5373, %f5373, 0.9999, 0.01;
	// end inline asm
	// begin inline asm
	fma.rn.f32    %f5374, %f5374, 0.9999, 0.01;
	// end inline asm
	// begin inline asm
	fma.rn.f64    %fd2955, %fd2955, 0.9999, 0.01;
	// end inline asm
	// begin inline asm
	fma.rn.f32    %f5373, %f5373, 0.9999, 0.01;
	// end inline asm
	// begin inline asm
	fma.rn.f32    %f5374, %f5374, 0.9999, 0.01;
	// end inline asm
	// begin inline asm
	fma.rn.f64    %fd2956, %fd2956, 0.9999, 0.01;
	// end inline asm
	// begin inline asm
	fma.rn.f32    %f5373, %f5373, 0.9999, 0.01;
	// end inline asm
	// begin inline asm
	fma.rn.f32    %f5374, %f5374, 0.9999, 0.01;
	// end inline asm
	// begin inline asm
	fma.rn.f64    %fd2955, %fd2955, 0.9999, 0.01;
	// end inline asm
	// begin inline asm
	fma.rn.f32    %f5373, %f5373, 0.9999, 0.01;
	// end inline asm
	// begin inline asm
	fma.rn.f32    %f5374, %f5374, 0.9999, 0.01;
	// end inline asm
	// begin inline asm
	fma.rn.f64    %fd2956, %fd2956, 0.9999, 0.01;
	// end inline asm
	// begin inline asm
	fma.rn.f32    %f5373, %f5373, 0.9999, 0.01;
	// end inline asm
	// begin inline asm
	fma.rn.f32    %f5374, %f5374, 0.9999, 0.01;
	// end inline asm
	// begin inline asm
	fma.rn.f64    %fd2955, %fd2955, 0.9999, 0.01;
	// end inline asm
	// begin inline asm
	fma.rn.f32    %f5373, %f5373, 0.9999, 0.01;
	// end inline asm
	// begin inline asm
	fma.rn.f32    %f5374, %f5374, 0.9999, 0.01;
	// end inline asm
	// begin inline asm
	fma.rn.f64    %fd2956, %fd2956, 0.9999, 0.01;
	// end inline asm
	// begin inline asm
	fma.rn.f32    %f5373, %f5373, 0.9999, 0.01;
	// end inline asm
	// begin inline asm
	fma.rn.f32    %f5374, %f5374, 0.9999, 0.01;
	// end inline asm
	// begin inline asm
	fma.rn.f64    %fd2955, %fd2955, 0.9999, 0.01;
	// end inline asm
	// begin inline asm
	fma.rn.f32    %f5373, %f5373, 0.9999, 0.01;
	// end inline asm
	// begin inline asm
	fma.rn.f32    %f5374, %f5374, 0.9999, 0.01;
	// end inline asm
	// begin inline asm
	fma.rn.f64    %fd2956, %fd2956, 0.9999, 0.01;
	// end inline asm
	// begin inline asm
	fma.rn.f32    %f5373, %f5373, 0.9999, 0.01;
	// end inline asm
	// begin inline asm
	fma.rn.f32    %f5374, %f5374, 0.9999, 0.01;
	// end inline asm
	// begin inline asm
	fma.rn.f64    %fd2955, %fd2955, 0.9999, 0.01;
	// end inline asm
	// begin inline asm
	fma.rn.f32    %f5373, %f5373, 0.9999, 0.01;
	// end inline asm
	// begin inline asm
	fma.rn.f32    %f5374, %f5374, 0.9999, 0.01;
	// end inline asm
	// begin inline asm
	fma.rn.f64    %fd2956, %fd2956, 0.9999, 0.01;
	// end inline asm
	// begin inline asm
	fma.rn.f32    %f5373, %f5373, 0.9999, 0.01;
	// end inline asm
	// begin inline asm
	fma.rn.f32    %f5374, %f5374, 0.9999, 0.01;
	// end inline asm
	// begin inline asm
	fma.rn.f64    %fd2955, %fd2955, 0.9999, 0.01;
	// end inline asm
	// begin inline asm
	fma.rn.f32    %f5373, %f5373, 0.9999, 0.01;
	// end inline asm
	// begin inline asm
	fma.rn.f32    %f5374, %f5374, 0.9999, 0.01;
	// end inline asm
	// begin inline asm
	fma.rn.f64    %fd2956, %fd2956, 0.9999, 0.01;
	// end inline asm
	// begin inline asm
	fma.rn.f32    %f5373, %f5373, 0.9999, 0.01;
	// end inline asm
	// begin inline asm
	fma.rn.f32    %f5374, %f5374, 0.9999, 0.01;
	// end inline asm
	// begin inline asm
	fma.rn.f64    %fd2955, %fd2955, 0.9999, 0.01;
	// end inline asm
	// begin inline asm
	fma.rn.f32    %f5373, %f5373, 0.9999, 0.01;
	// end inline asm
	// begin inline asm
	fma.rn.f32    %f5374, %f5374, 0.9999, 0.01;
	// end inline asm
	// begin inline asm
	fma.rn.f64    %fd2956, %fd2956, 0.9999, 0.01;
	// end inline asm
	// begin inline asm
	fma.rn.f32    %f5373, %f5373, 0.9999, 0.01;
	// end inline asm
	// begin inline asm
	fma.rn.f32    %f5374, %f5374, 0.9999, 0.01;
	// end inline asm
	// begin inline asm
	fma.rn.f64    %fd2955, %fd2955, 0.9999, 0.01;
	// end inline asm
	// begin inline asm
	fma.rn.f32    %f5373, %f5373, 0.9999, 0.01;
	// end inline asm
	// begin inline asm
	fma.rn.f32    %f5374, %f5374, 0.9999, 0.01;
	// end inline asm
	// begin inline asm
	fma.rn.f64    %fd2956, %fd2956, 0.9999, 0.01;
	// end inline asm
	// begin inline asm
	fma.rn.f32    %f5373, %f5373, 0.9999, 0.01;
	// end inline asm
	// begin inline asm
	fma.rn.f32    %f5374, %f5374, 0.9999, 0.01;
	// end inline asm
	// begin inline asm
	fma.rn.f64    %fd2955, %fd2955, 0.9999, 0.01;
	// end inline asm
	// begin inline asm
	fma.rn.f32    %f5373, %f5373, 0.9999, 0.01;
	// end inline asm
	// begin inline asm
	fma.rn.f32    %f5374, %f5374, 0.9999, 0.01;
	// end inline asm
	// begin inline asm
	fma.rn.f64    %fd2956, %fd2956, 0.9999, 0.01;
	// end inline asm
	// begin inline asm
	fma.rn.f32    %f5373, %f5373, 0.9999, 0.01;
	// end inline asm
	// begin inline asm
	fma.rn.f32    %f5374, %f5374, 0.9999, 0.01;
	// end inline asm
	// begin inline asm
	fma.rn.f64    %fd2955, %fd2955, 0.9999, 0.01;
	// end inline asm
	// begin inline asm
	fma.rn.f32    %f5373, %f5373, 0.9999, 0.01;
	// end inline asm
	// begin inline asm
	fma.rn.f32    %f5374, %f5374, 0.9999, 0.01;
	// end inline asm
	// begin inline asm
	fma.rn.f64    %fd2956, %fd2956, 0.9999, 0.01;
	// end inline asm
	// begin inline asm
	fma.rn.f32    %f5373, %f5373, 0.9999, 0.01;
	// end inline asm
	// begin inline asm
	fma.rn.f32    %f5374, %f5374, 0.9999, 0.01;
	// end inline asm
	// begin inline asm
	fma.rn.f64    %fd2955, %fd2955, 0.9999, 0.01;
	// end inline asm
	// begin inline asm
	fma.rn.f32    %f5373, %f5373, 0.9999, 0.01;
	// end inline asm
	// begin inline asm
	fma.rn.f32    %f5374, %f5374, 0.9999, 0.01;
	// end inline asm
	// begin inline asm
	fma.rn.f64    %fd2956, %fd2956, 0.9999, 0.01;
	// end inline asm
	// begin inline asm
	fma.rn.f32    %f5373, %f5373, 0.9999, 0.01;
	// end inline asm
	// begin inline asm
	fma.rn.f32    %f5374, %f5374, 0.9999, 0.01;
	// end inline asm
	// begin inline asm
	fma.rn.f64    %fd2955, %fd2955, 0.9999, 0.01;
	// end inline asm
	// begin inline asm
	fma.rn.f32    %f5373, %f5373, 0.9999, 0.01;
	// end inline asm
	// begin inline asm
	fma.rn.f32    %f5374, %f5374, 0.9999, 0.01;
	// end inline asm
	// begin inline asm
	fma.rn.f64    %fd2956, %fd2956, 0.9999, 0.01;
	// end inline asm
	// begin inline asm
	fma.rn.f32    %f5373, %f5373, 0.9999, 0.01;
	// end inline asm
	// begin inline asm
	fma.rn.f32    %f5374, %f5374, 0.9999, 0.01;
	// end inline asm
	// begin inline asm
	fma.rn.f64    %fd2955, %fd2955, 0.9999, 0.01;
	// end inline asm
	// begin inline asm
	fma.rn.f32    %f5373, %f5373, 0.9999, 0.01;
	// end inline asm
	// begin inline asm
	fma.rn.f32    %f5374, %f5374, 0.9999, 0.01;
	// end inline asm
	// begin inline asm
	fma.rn.f64    %fd2956, %fd2956, 0.9999, 0.01;
	// end inline asm
	// begin inline asm
	fma.rn.f32    %f5373, %f5373, 0.9999, 0.01;
	// end inline asm
	// begin inline asm
	fma.rn.f32    %f5374, %f5374, 0.9999, 0.01;
	// end inline asm
	// begin inline asm
	fma.rn.f64    %fd2955, %fd2955, 0.9999, 0.01;
	// end inline asm
	// begin inline asm
	fma.rn.f32    %f5373, %f5373, 0.9999, 0.01;
	// end inline asm
	// begin inline asm
	fma.rn.f32    %f5374, %f5374, 0.9999, 0.01;
	// end inline asm
	// begin inline asm
	fma.rn.f64    %fd2956, %fd2956, 0.9999, 0.01;
	// end inline asm
	// begin inline asm
	fma.rn.f32    %f5373, %f5373, 0.9999, 0.01;
	// end inline asm
	// begin inline asm
	fma.rn.f32    %f5374, %f5374, 0.9999, 0.01;
	// end inline asm
	// begin inline asm
	fma.rn.f64    %fd2955, %fd2955, 0.9999, 0.01;
	// end inline asm
	// begin inline asm
	fma.rn.f32    %f5373, %f5373, 0.9999, 0.01;
	// end inline asm
	// begin inline asm
	fma.rn.f32    %f5374, %f5374, 0.9999, 0.01;
	// end inline asm
	// begin inline asm
	fma.rn.f64    %fd2956, %fd2956, 0.9999, 0.01;
	// end inline asm
	// begin inline asm
	fma.rn.f32    %f5373, %f5373, 0.9999, 0.01;
	// end inline asm
	// begin inline asm
	fma.rn.f32    %f5374, %f5374, 0.9999, 0.01;
	// end inline asm
	// begin inline asm
	fma.rn.f64    %fd2955, %fd2955, 0.9999, 0.01;
	// end inline asm
	// begin inline asm
	fma.rn.f32    %f5373, %f5373, 0.9999, 0.01;
	// end inline asm
	// begin inline asm
	fma.rn.f32    %f5374, %f5374, 0.9999, 0.01;
	// end inline asm
	// begin inline asm
	fma.rn.f64    %fd2956, %fd2956, 0.9999, 0.01;
	// end inline asm
	// begin inline asm
	fma.rn.f32    %f5373, %f5373, 0.9999, 0.01;
	// end inline asm
	// begin inline asm
	fma.rn.f32    %f5374, %f5374, 0.9999, 0.01;
	// end inline asm
	// begin inline asm
	fma.rn.f64    %fd2955, %fd2955, 0.9999, 0.01;
	// end inline asm
	// begin inline asm
	fma.rn.f32    %f5373, %f5373, 0.9999, 0.01;
	// end inline asm
	// begin inline asm
	fma.rn.f32    %f5374, %f5374, 0.9999, 0.01;
	// end inline asm
	// begin inline asm
	fma.rn.f64    %fd2956, %fd2956, 0.9999, 0.01;
	// end inline asm
	// begin inline asm
	fma.rn.f32    %f5373, %f5373, 0.9999, 0.01;
	// end inline asm
	// begin inline asm
	fma.rn.f32    %f5374, %f5374, 0.9999, 0.01;
	// end inline asm
	// begin inline asm
	fma.rn.f64    %fd2955, %fd2955, 0.9999, 0.01;
	// end inline asm
	// begin inline asm
	fma.rn.f32    %f5373, %f5373, 0.9999, 0.01;
	// end inline asm
	// begin inline asm
	fma.rn.f32    %f5374, %f5374, 0.9999, 0.01;
	// end inline asm
	// begin inline asm
	fma.rn.f64    %fd2956, %fd2956, 0.9999, 0.01;
	// end inline asm
	// begin inline asm
	fma.rn.f32    %f5373, %f5373, 0.9999, 0.01;
	// end inline asm
	// begin inline asm
	fma.rn.f32    %f5374, %f5374, 0.9999, 0.01;
	// end inline asm
	// begin inline asm
	fma.rn.f64    %fd2955, %fd2955, 0.9999, 0.01;
	// end inline asm
	// begin inline asm
	fma.rn.f32    %f5373, %f5373, 0.9999, 0.01;
	// end inline asm
	// begin inline asm
	fma.rn.f32    %f5374, %f5374, 0.9999, 0.01;
	// end inline asm
	// begin inline asm
	fma.rn.f64    %fd2956, %fd2956, 0.9999, 0.01;
	// end inline asm
	// begin inline asm
	fma.rn.f32    %f5373, %f5373, 0.9999, 0.01;
	// end inline asm
	// begin inline asm
	fma.rn.f32    %f5374, %f5374, 0.9999, 0.01;
	// end inline asm
	// begin inline asm
	fma.rn.f64    %fd2955, %fd2955, 0.9999, 0.01;
	// end inline asm
	// begin inline asm
	fma.rn.f32    %f5373, %f5373, 0.9999, 0.01;
	// end inline asm
	// begin inline asm
	fma.rn.f32    %f5374, %f5374, 0.9999, 0.01;
	// end inline asm
	// begin inline asm
	fma.rn.f64    %fd2956, %fd2956, 0.9999, 0.01;
	// end inline asm
	// begin inline asm
	fma.rn.f32    %f5373, %f5373, 0.9999, 0.01;
	// end inline asm
	// begin inline asm
	fma.rn.f32    %f5374, %f5374, 0.9999, 0.01;
	// end inline asm
	// begin inline asm
	fma.rn.f64    %fd2955, %fd2955, 0.9999, 0.01;
	// end inline asm
	// begin inline asm
	fma.rn.f32    %f5373, %f5373, 0.9999, 0.01;
	// end inline asm
	// begin inline asm
	fma.rn.f32    %f5374, %f5374, 0.9999, 0.01;
	// end inline asm
	// begin inline asm
	fma.rn.f64    %fd2956, %fd2956, 0.9999, 0.01;
	// end inline asm
	// begin inline asm
	fma.rn.f32    %f5373, %f5373, 0.9999, 0.01;
	// end inline asm
	// begin inline asm
	fma.rn.f32    %f5374, %f5374, 0.9999, 0.01;
	// end inline asm
	// begin inline asm
	fma.rn.f64    %fd2955, %fd2955, 0.9999, 0.01;
	// end inline asm
	// begin inline asm
	fma.rn.f32    %f5373, %f5373, 0.9999, 0.01;
	// end inline asm
	// begin inline asm
	fma.rn.f32    %f5374, %f5374, 0.9999, 0.01;
	// end inline asm
	// begin inline asm
	fma.rn.f64    %fd2956, %fd2956, 0.9999, 0.01;
	// end inline asm
	// begin inline asm
	fma.rn.f32    %f5373, %f5373, 0.9999, 0.01;
	// end inline asm
	// begin inline asm
	fma.rn.f32    %f5374, %f5374, 0.9999, 0.01;
	// end inline asm
	// begin inline asm
	fma.rn.f64    %fd2955, %fd2955, 0.9999, 0.01;
	// end inline asm
	// begin inline asm
	fma.rn.f32    %f5373, %f5373, 0.9999, 0.01;
	// end inline asm
	// begin inline asm
	fma.rn.f32    %f5374, %f5374, 0.9999, 0.01;
	// end inline asm
	// begin inline asm
	fma.rn.f64    %fd2956, %fd2956, 0.9999, 0.01;
	// end inline asm
	// begin inline asm
	fma.rn.f32    %f5373, %f5373, 0.9999, 0.01;
	// end inline asm
	// begin inline asm
	fma.rn.f32    %f5374, %f5374, 0.9999, 0.01;
	// end inline asm
	// begin inline asm
	fma.rn.f64    %fd2955, %fd2955, 0.9999, 0.01;
	// end inline asm
	// begin inline asm
	fma.rn.f32    %f5373, %f5373, 0.9999, 0.01;
	// end inline asm
	// begin inline asm
	fma.rn.f32    %f5374, %f5374, 0.9999, 0.01;
	// end inline asm
	// begin inline asm
	fma.rn.f64    %fd2956, %fd2956, 0.9999, 0.01;
	// end inline asm
	// begin inline asm
	fma.rn.f32    %f5373, %f5373, 0.9999, 0.01;
	// end inline asm
	// begin inline asm
	fma.rn.f32    %f5374, %f5374, 0.9999, 0.01;
	// end inline asm
	// begin inline asm
	fma.rn.f64    %fd2955, %fd2955, 0.9999, 0.01;
	// end inline asm
	// begin inline asm
	fma.rn.f32    %f5373, %f5373, 0.9999, 0.01;
	// end inline asm
	// begin inline asm
	fma.rn.f32    %f5374, %f5374, 0.9999, 0.01;
	// end inline asm
	// begin inline asm
	fma.rn.f64    %fd2956, %fd2956, 0.9999, 0.01;
	// end inline asm
	// begin inline asm
	fma.rn.f32    %f5373, %f5373, 0.9999, 0.01;
	// end inline asm
	// begin inline asm
	fma.rn.f32    %f5374, %f5374, 0.9999, 0.01;
	// end inline asm
	// begin inline asm
	fma.rn.f64    %fd2955, %fd2955, 0.9999, 0.01;
	// end inline asm
	// begin inline asm
	fma.rn.f32    %f5373, %f5373, 0.9999, 0.01;
	// end inline asm
	// begin inline asm
	fma.rn.f32    %f5374, %f5374, 0.9999, 0.01;
	// end inline asm
	// begin inline asm
	fma.rn.f64    %fd2956, %fd2956, 0.9999, 0.01;
	// end inline asm
	// begin inline asm
	fma.rn.f32    %f5373, %f5373, 0.9999, 0.01;
	// end inline asm
	// begin inline asm
	fma.rn.f32    %f5374, %f5374, 0.9999, 0.01;
	// end inline asm
	// begin inline asm
	fma.rn.f64    %fd2955, %fd2955, 0.9999, 0.01;
	// end inline asm
	// begin inline asm
	fma.rn.f32    %f5373, %f5373, 0.9999, 0.01;
	// end inline asm
	// begin inline asm
	fma.rn.f32    %f5374, %f5374, 0.9999, 0.01;
	// end inline asm
	// begin inline asm
	fma.rn.f64    %fd2956, %fd2956, 0.9999, 0.01;
	// end inline asm
	// begin inline asm
	fma.rn.f32    %f5373, %f5373, 0.9999, 0.01;
	// end inline asm
	// begin inline asm
	fma.rn.f32    %f5374, %f5374, 0.9999, 0.01;
	// end inline asm
	// begin inline asm
	fma.rn.f64    %fd2955, %fd2955, 0.9999, 0.01;
	// end inline asm
	// begin inline asm
	fma.rn.f32    %f5373, %f5373, 0.9999, 0.01;
	// end inline asm
	// begin inline asm
	fma.rn.f32    %f5374, %f5374, 0.9999, 0.01;
	// end inline asm
	// begin inline asm
	fma.rn.f64    %fd2956, %fd2956, 0.9999, 0.01;
	// end inline asm
	// begin inline asm
	fma.rn.f32    %f5373, %f5373, 0.9999, 0.01;
	// end inline asm
	// begin inline asm
	fma.rn.f32    %f5374, %f5374, 0.9999, 0.01;
	// end inline asm
	// begin inline asm
	fma.rn.f64    %fd2955, %fd2955, 0.9999, 0.01;
	// end inline asm
	// begin inline asm
	fma.rn.f32    %f5373, %f5373, 0.9999, 0.01;
	// end inline asm
	// begin inline asm
	fma.rn.f32    %f5374, %f5374, 0.9999, 0.01;
	// end inline asm
	// begin inline asm
	fma.rn.f64    %fd2956, %fd2956, 0.9999, 0.01;
	// end inline asm
	// begin inline asm
	fma.rn.f32    %f5373, %f5373, 0.9999, 0.01;
	// end inline asm
	// begin inline asm
	fma.rn.f32    %f5374, %f5374, 0.9999, 0.01;
	// end inline asm
	// begin inline asm
	fma.rn.f64    %fd2955, %fd2955, 0.9999, 0.01;
	// end inline asm
	// begin inline asm
	fma.rn.f32    %f5373, %f5373, 0.9999, 0.01;
	// end inline asm
	// begin inline asm
	fma.rn.f32    %f5374, %f5374, 0.9999, 0.01;
	// end inline asm
	// begin inline asm
	fma.rn.f64    %fd2956, %fd2956, 0.9999, 0.01;
	// end inline asm
	// begin inline asm
	fma.rn.f32    %f5373, %f5373, 0.9999, 0.01;
	// end inline asm
	// begin inline asm
	fma.rn.f32    %f5374, %f5374, 0.9999, 0.01;
	// end inline asm
	// begin inline asm
	fma.rn.f64    %fd2955, %fd2955, 0.9999, 0.01;
	// end inline asm
	// begin inline asm
	fma.rn.f32    %f5373, %f5373, 0.9999, 0.01;
	// end inline asm
	// begin inline asm
	fma.rn.f32    %f5374, %f5374, 0.9999, 0.01;
	// end inline asm
	// begin inline asm
	fma.rn.f64    %fd2956, %fd2956, 0.9999, 0.01;
	// end inline asm
	// begin inline asm
	fma.rn.f32    %f5373, %f5373, 0.9999, 0.01;
	// end inline asm
	// begin inline asm
	fma.rn.f32    %f5374, %f5374, 0.9999, 0.01;
	// end inline asm
	// begin inline asm
	fma.rn.f64    %fd2955, %fd2955, 0.9999, 0.01;
	// end inline asm
	// begin inline asm
	fma.rn.f32    %f5373, %f5373, 0.9999, 0.01;
	// end inline asm
	// begin inline asm
	fma.rn.f32    %f5374, %f5374, 0.9999, 0.01;
	// end inline asm
	// begin inline asm
	fma.rn.f64    %fd2956, %fd2956, 0.9999, 0.01;
	// end inline asm
	// begin inline asm
	fma.rn.f32    %f5373, %f5373, 0.9999, 0.01;
	// end inline asm
	// begin inline asm
	fma.rn.f32    %f5374, %f5374, 0.9999, 0.01;
	// end inline asm
	// begin inline asm
	fma.rn.f64    %fd2955, %fd2955, 0.9999, 0.01;
	// end inline asm
	// begin inline asm
	fma.rn.f32    %f5373, %f5373, 0.9999, 0.01;
	// end inline asm
	// begin inline asm
	fma.rn.f32    %f5374, %f5374, 0.9999, 0.01;
	// end inline asm
	// begin inline asm
	fma.rn.f64    %fd2956, %fd2956, 0.9999, 0.01;
	// end inline asm
	// begin inline asm
	fma.rn.f32    %f5373, %f5373, 0.9999, 0.01;
	// end inline asm
	// begin inline asm
	fma.rn.f32    %f5374, %f5374, 0.9999, 0.01;
	// end inline asm
	// begin inline asm
	fma.rn.f64    %fd2955, %fd2955, 0.9999, 0.01;
	// end inline asm
	// begin inline asm
	fma.rn.f32    %f5373, %f5373, 0.9999, 0.01;
	// end inline asm
	// begin inline asm
	fma.rn.f32    %f5374, %f5374, 0.9999, 0.01;
	// end inline asm
	// begin inline asm
	fma.rn.f64    %fd2956, %fd2956, 0.9999, 0.01;
	// end inline asm
	// begin inline asm
	fma.rn.f32    %f5373, %f5373, 0.9999, 0.01;
	// end inline asm
	// begin inline asm
	fma.rn.f32    %f5374, %f5374, 0.9999, 0.01;
	// end inline asm
	// begin inline asm
	fma.rn.f64    %fd2955, %fd2955, 0.9999, 0.01;
	// end inline asm
	// begin inline asm
	fma.rn.f32    %f5373, %f5373, 0.9999, 0.01;
	// end inline asm
	// begin inline asm
	fma.rn.f32    %f5374, %f5374, 0.9999, 0.01;
	// end inline asm
	// begin inline asm
	fma.rn.f64    %fd2956, %fd2956, 0.9999, 0.01;
	// end inline asm
	// begin inline asm
	fma.rn.f32    %f5373, %f5373, 0.9999, 0.01;
	// end inline asm
	// begin inline asm
	fma.rn.f32    %f5374, %f5374, 0.9999, 0.01;
	// end inline asm
	// begin inline asm
	fma.rn.f64    %fd2955, %fd2955, 0.9999, 0.01;
	// end inline asm
	// begin inline asm
	fma.rn.f32    %f5373, %f5373, 0.9999, 0.01;
	// end inline asm
	// begin inline asm
	fma.rn.f32    %f5374, %f5374, 0.9999, 0.01;
	// end inline asm
	// begin inline asm
	fma.rn.f64    %fd2956, %fd2956, 0.9999, 0.01;
	// end inline asm
	// begin inline asm
	fma.rn.f32    %f5373, %f5373, 0.9999, 0.01;
	// end inline asm
	// begin inline asm
	fma.rn.f32    %f5374, %f5374, 0.9999, 0.01;
	// end inline asm
	// begin inline asm
	fma.rn.f64    %fd2955, %fd2955, 0.9999, 0.01;
	// end inline asm
	// begin inline asm
	fma.rn.f32    %f5373, %f5373, 0.9999, 0.01;
	// end inline asm
	// begin inline asm
	fma.rn.f32    %f5374, %f5374, 0.9999, 0.01;
	// end inline asm
	// begin inline asm
	fma.rn.f64    %fd2956, %fd2956, 0.9999, 0.01;
	// end inline asm
	// begin inline asm
	fma.rn.f32    %f5373, %f5373, 0.9999, 0.01;
	// end inline asm
	// begin inline asm
	fma.rn.f32    %f5374, %f5374, 0.9999, 0.01;
	// end inline asm
	// begin inline asm
	fma.rn.f64    %fd2955, %fd2955, 0.9999, 0.01;
	// end inline asm
	// begin inline asm
	fma.rn.f32    %f5373, %f5373, 0.9999, 0.01;
	// end inline asm
	// begin inline asm
	fma.rn.f32    %f5374, %f5374, 0.9999, 0.01;
	// end inline asm
	// begin inline asm
	fma.rn.f64    %fd2956, %fd2956, 0.9999, 0.01;
	// end inline asm
	// begin inline asm
	fma.rn.f32    %f5373, %f5373, 0.9999, 0.01;
	// end inline asm
	// begin inline asm
	fma.rn.f32    %f5374, %f5374, 0.9999, 0.01;
	// end inline asm
	// begin inline asm
	fma.rn.f64    %fd2955, %fd2955, 0.9999, 0.01;
	// end inline asm
	// begin inline asm
	fma.rn.f32    %f5373, %f5373, 0.9999, 0.01;
	// end inline asm
	// begin inline asm
	fma.rn.f32    %f5374, %f5374, 0.9999, 0.01;
	// end inline asm
	// begin inline asm
	fma.rn.f64    %fd2956, %fd2956, 0.9999, 0.01;
	// end inline asm
	// begin inline asm
	fma.rn.f32    %f5373, %f5373, 0.9999, 0.01;
	// end inline asm
	// begin inline asm
	fma.rn.f32    %f5374, %f5374, 0.9999, 0.01;
	// end inline asm
	// begin inline asm
	fma.rn.f64    %fd2955, %fd2955, 0.9999, 0.01;
	// end inline asm
	// begin inline asm
	fma.rn.f32    %f5373, %f5373, 0.9999, 0.01;
	// end inline asm
	// begin inline asm
	fma.rn.f32    %f5374, %f5374, 0.9999, 0.01;
	// end inline asm
	// begin inline asm
	fma.rn.f64    %fd2956, %fd2956, 0.9999, 0.01;
	// end inline asm
	// begin inline asm
	fma.rn.f32    %f5373, %f5373, 0.9999, 0.01;
	// end inline asm
	// begin inline asm
	fma.rn.f32    %f5374, %f5374, 0.9999, 0.01;
	// end inline asm
	// begin inline asm
	fma.rn.f64    %fd2955, %fd2955, 0.9999, 0.01;
	// end inline asm
	// begin inline asm
	fma.rn.f32    %f5373, %f5373, 0.9999, 0.01;
	// end inline asm
	// begin inline asm
	fma.rn.f32    %f5374, %f5374, 0.9999, 0.01;
	// end inline asm
	// begin inline asm
	fma.rn.f64    %fd2956, %fd2956, 0.9999, 0.01;
	// end inline asm
	// begin inline asm
	fma.rn.f32    %f5373, %f5373, 0.9999, 0.01;
	// end inline asm
	// begin inline asm
	fma.rn.f32    %f5374, %f5374, 0.9999, 0.01;
	// end inline asm
	// begin inline asm
	fma.rn.f64    %fd2955, %fd2955, 0.9999, 0.01;
	// end inline asm
	// begin inline asm
	fma.rn.f32    %f5373, %f5373, 0.9999, 0.01;
	// end inline asm
	// begin inline asm
	fma.rn.f32    %f5374, %f5374, 0.9999, 0.01;
	// end inline asm
	// begin inline asm
	fma.rn.f64    %fd2956, %fd2956, 0.9999, 0.01;
	// end inline asm
	// begin inline asm
	fma.rn.f32    %f5373, %f5373, 0.9999, 0.01;
	// end inline asm
	// begin inline asm
	fma.rn.f32    %f5374, %f5374, 0.9999, 0.01;
	// end inline asm
	// begin inline asm
	fma.rn.f64    %fd2955, %fd2955, 0.9999, 0.01;
	// end inline asm
	// begin inline asm
	fma.rn.f32    %f5373, %f5373, 0.9999, 0.01;
	// end inline asm
	// begin inline asm
	fma.rn.f32    %f5374, %f5374, 0.9999, 0.01;
	// end inline asm
	// begin inline asm
	fma.rn.f64    %fd2956, %fd2956, 0.9999, 0.01;
	// end inline asm
	// begin inline asm
	fma.rn.f32    %f5373, %f5373, 0.9999, 0.01;
	// end inline asm
	// begin inline asm
	fma.rn.f32    %f5374, %f5374, 0.9999, 0.01;
	// end inline asm
	// begin inline asm
	fma.rn.f64    %fd2955, %fd2955, 0.9999, 0.01;
	// end inline asm
	// begin inline asm
	fma.rn.f32    %f5373, %f5373, 0.9999, 0.01;
	// end inline asm
	// begin inline asm
	fma.rn.f32    %f5374, %f5374, 0.9999, 0.01;
	// end inline asm
	// begin inline asm
	fma.rn.f64    %fd2956, %fd2956, 0.9999, 0.01;
	// end inline asm
	// begin inline asm
	fma.rn.f32    %f5373, %f5373, 0.9999, 0.01;
	// end inline asm
	// begin inline asm
	fma.rn.f32    %f5374, %f5374, 0.9999, 0.01;
	// end inline asm
	// begin inline asm
	fma.rn.f64    %fd2955, %fd2955, 0.9999, 0.01;
	// end inline asm
	// begin inline asm
	fma.rn.f32    %f5373, %f5373, 0.9999, 0.01;
	// end inline asm
	// begin inline asm
	fma.rn.f32    %f5374, %f5374, 0.9999, 0.01;
	// end inline asm
	// begin inline asm
	fma.rn.f64    %fd2956, %fd2956, 0.9999, 0.01;
	// end inline asm
	// begin inline asm
	fma.rn.f32    %f5373, %f5373, 0.9999, 0.01;
	// end inline asm
	// begin inline asm
	fma.rn.f32    %f5374, %f5374, 0.9999, 0.01;
	// end inline asm
	// begin inline asm
	fma.rn.f64    %fd2955, %fd2955, 0.9999, 0.01;
	// end inline asm
	// begin inline asm
	fma.rn.f32    %f5373, %f5373, 0.9999, 0.01;
	// end inline asm
	// begin inline asm
	fma.rn.f32    %f5374, %f5374, 0.9999, 0.01;
	// end inline asm
	// begin inline asm
	fma.rn.f64    %fd2956, %fd2956, 0.9999, 0.01;
	// end inline asm
	// begin inline asm
	fma.rn.f32    %f5373, %f5373, 0.9999, 0.01;
	// end inline asm
	// begin inline asm
	fma.rn.f32    %f5374, %f5374, 0.9999, 0.01;
	// end inline asm
	// begin inline asm
	fma.rn.f64    %fd2955, %fd2955, 0.9999, 0.01;
	// end inline asm
	// begin inline asm
	fma.rn.f32    %f5373, %f5373, 0.9999, 0.01;
	// end inline asm
	// begin inline asm
	fma.rn.f32    %f5374, %f5374, 0.9999, 0.01;
	// end inline asm
	// begin inline asm
	fma.rn.f64    %fd2956, %fd2956, 0.9999, 0.01;
	// end inline asm
	// begin inline asm
	fma.rn.f32    %f5373, %f5373, 0.9999, 0.01;
	// end inline asm
	// begin inline asm
	fma.rn.f32    %f5374, %f5374, 0.9999, 0.01;
	// end inline asm
	// begin inline asm
	fma.rn.f64    %fd2955, %fd2955, 0.9999, 0.01;
	// end inline asm
	// begin inline asm
	fma.rn.f32    %f5373, %f5373, 0.9999, 0.01;
	// end inline asm
	// begin inline asm
	fma.rn.f32    %f5374, %f5374, 0.9999, 0.01;
	// end inline asm
	// begin inline asm
	fma.rn.f64    %fd2956, %fd2956, 0.9999, 0.01;
	// end inline asm
	// begin inline asm
	fma.rn.f32    %f5373, %f5373, 0.9999, 0.01;
	// end inline asm
	// begin inline asm
	fma.rn.f32    %f5374, %f5374, 0.9999, 0.01;
	// end inline asm
	// begin inline asm
	fma.rn.f64    %fd2955, %fd2955, 0.9999, 0.01;
	// end inline asm
	// begin inline asm
	fma.rn.f32    %f5373, %f5373, 0.9999, 0.01;
	// end inline asm
	// begin inline asm
	fma.rn.f32    %f5374, %f5374, 0.9999, 0.01;
	// end inline asm
	// begin inline asm
	fma.rn.f64    %fd2956, %fd2956, 0.9999, 0.01;
	// end inline asm
	// begin inline asm
	fma.rn.f32    %f5373, %f5373, 0.9999, 0.01;
	// end inline asm
	// begin inline asm
	fma.rn.f32    %f5374, %f5374, 0.9999, 0.01;
	// end inline asm
	// begin inline asm
	fma.rn.f64    %fd2955, %fd2955, 0.9999, 0.01;
	// end inline asm
	// begin inline asm
	fma.rn.f32    %f5373, %f5373, 0.9999, 0.01;
	// end inline asm
	// begin inline asm
	fma.rn.f32    %f5374, %f5374, 0.9999, 0.01;
	// end inline asm
	// begin inline asm
	fma.rn.f64    %fd2956, %fd2956, 0.9999, 0.01;
	// end inline asm
	// begin inline asm
	fma.rn.f32    %f5373, %f5373, 0.9999, 0.01;
	// end inline asm
	// begin inline asm
	fma.rn.f32    %f5374, %f5374, 0.9999, 0.01;
	// end inline asm
	// begin inline asm
	fma.rn.f64    %fd2955, %fd2955, 0.9999, 0.01;
	// end inline asm
	// begin inline asm
	fma.rn.f32    %f5373, %f5373, 0.9999, 0.01;
	// end inline asm
	// begin inline asm
	fma.rn.f32    %f5374, %f5374, 0.9999, 0.01;
	// end inline asm
	// begin inline asm
	fma.rn.f64    %fd2956, %fd2956, 0.9999, 0.01;
	// end inline asm
	// begin inline asm
	fma.rn.f32    %f5373, %f5373, 0.9999, 0.01;
	// end inline asm
	// begin inline asm
	fma.rn.f32    %f5374, %f5374, 0.9999, 0.01;
	// end inline asm
	// begin inline asm
	fma.rn.f64    %fd2955, %fd2955, 0.9999, 0.01;
	// end inline asm
	// begin inline asm
	fma.rn.f32    %f5373, %f5373, 0.9999, 0.01;
	// end inline asm
	// begin inline asm
	fma.rn.f32    %f5374, %f5374, 0.9999, 0.01;
	// end inline asm
	// begin inline asm
	fma.rn.f64    %fd2956, %fd2956, 0.9999, 0.01;
	// end inline asm
	// begin inline asm
	fma.rn.f32    %f5373, %f5373, 0.9999, 0.01;
	// end inline asm
	// begin inline asm
	fma.rn.f32    %f5374, %f5374, 0.9999, 0.01;
	// end inline asm
	// begin inline asm
	fma.rn.f64    %fd2955, %fd2955, 0.9999, 0.01;
	// end inline asm
	// begin inline asm
	fma.rn.f32    %f5373, %f5373, 0.9999, 0.01;
	// end inline asm
	// begin inline asm
	fma.rn.f32    %f5374, %f5374, 0.9999, 0.01;
	// end inline asm
	// begin inline asm
	fma.rn.f64    %fd2956, %fd2956, 0.9999, 0.01;
	// end inline asm
	// begin inline asm
	fma.rn.f32    %f5373, %f5373, 0.9999, 0.01;
	// end inline asm
	// begin inline asm
	fma.rn.f32    %f5374, %f5374, 0.9999, 0.01;
	// end inline asm
	// begin inline asm
	fma.rn.f64    %fd2955, %fd2955, 0.9999, 0.01;
	// end inline asm
	// begin inline asm
	fma.rn.f32    %f5373, %f5373, 0.9999, 0.01;
	// end inline asm
	// begin inline asm
	fma.rn.f32    %f5374, %f5374, 0.9999, 0.01;
	// end inline asm
	// begin inline asm
	fma.rn.f64    %fd2956, %fd2956, 0.9999, 0.01;
	// end inline asm
	// begin inline asm
	fma.rn.f32    %f5373, %f5373, 0.9999, 0.01;
	// end inline asm
	// begin inline asm
	fma.rn.f32    %f5374, %f5374, 0.9999, 0.01;
	// end inline asm
	// begin inline asm
	fma.rn.f64    %fd2955, %fd2955, 0.9999, 0.01;
	// end inline asm
	// begin inline asm
	fma.rn.f32    %f5373, %f5373, 0.9999, 0.01;
	// end inline asm
	// begin inline asm
	fma.rn.f32    %f5374, %f5374, 0.9999, 0.01;
	// end inline asm
	// begin inline asm
	fma.rn.f64    %fd2956, %fd2956, 0.9999, 0.01;
	// end inline asm
	// begin inline asm
	fma.rn.f32    %f5373, %f5373, 0.9999, 0.01;
	// end inline asm
	// begin inline asm
	fma.rn.f32    %f5374, %f5374, 0.9999, 0.01;
	// end inline asm
	// begin inline asm
	fma.rn.f64    %fd2955, %fd2955, 0.9999, 0.01;
	// end inline asm
	// begin inline asm
	fma.rn.f32    %f5373, %f5373, 0.9999, 0.01;
	// end inline asm
	// begin inline asm
	fma.rn.f32    %f5374, %f5374, 0.9999, 0.01;
	// end inline asm
	// begin inline asm
	fma.rn.f64    %fd2956, %fd2956, 0.9999, 0.01;
	// end inline asm
	// begin inline asm
	fma.rn.f32    %f5373, %f5373, 0.9999, 0.01;
	// end inline asm
	// begin inline asm
	fma.rn.f32    %f5374, %f5374, 0.9999, 0.01;
	// end inline asm
	// begin inline asm
	fma.rn.f64    %fd2955, %fd2955, 0.9999, 0.01;
	// end inline asm
	// begin inline asm
	fma.rn.f32    %f5373, %f5373, 0.9999, 0.01;
	// end inline asm
	// begin inline asm
	fma.rn.f32    %f5374, %f5374, 0.9999, 0.01;
	// end inline asm
	// begin inline asm
	fma.rn.f64    %fd2956, %fd2956, 0.9999, 0.01;
	// end inline asm
	// begin inline asm
	fma.rn.f32    %f5373, %f5373, 0.9999, 0.01;
	// end inline asm
	// begin inline asm
	fma.rn.f32    %f5374, %f5374, 0.9999, 0.01;
	// end inline asm
	// begin inline asm
	fma.rn.f64    %fd2955, %fd2955, 0.9999, 0.01;
	// end inline asm
	// begin inline asm
	fma.rn.f32    %f5373, %f5373, 0.9999, 0.01;
	// end inline asm
	// begin inline asm
	fma.rn.f32    %f5374, %f5374, 0.9999, 0.01;
	// end inline asm
	// begin inline asm
	fma.rn.f64    %fd2956, %fd2956, 0.9999, 0.01;
	// end inline asm
	// begin inline asm
	fma.rn.f32    %f5373, %f5373, 0.9999, 0.01;
	// end inline asm
	// begin inline asm
	fma.rn.f32    %f5374, %f5374, 0.9999, 0.01;
	// end inline asm
	// begin inline asm
	fma.rn.f64    %fd2955, %fd2955, 0.9999, 0.01;
	// end inline asm
	// begin inline asm
	fma.rn.f32    %f5373, %f5373, 0.9999, 0.01;
	// end inline asm
	// begin inline asm
	fma.rn.f32    %f5374, %f5374, 0.9999, 0.01;
	// end inline asm
	// begin inline asm
	fma.rn.f64    %fd2956, %fd2956, 0.9999, 0.01;
	// end inline asm
	// begin inline asm
	fma.rn.f32    %f5373, %f5373, 0.9999, 0.01;
	// end inline asm
	// begin inline asm
	fma.rn.f32    %f5374, %f5374, 0.9999, 0.01;
	// end inline asm
	// begin inline asm
	fma.rn.f64    %fd2955, %fd2955, 0.9999, 0.01;
	// end inline asm
	// begin inline asm
	fma.rn.f32    %f5373, %f5373, 0.9999, 0.01;
	// end inline asm
	// begin inline asm
	fma.rn.f32    %f5374, %f5374, 0.9999, 0.01;
	// end inline asm
	// begin inline asm
	fma.rn.f64    %fd2956, %fd2956, 0.9999, 0.01;
	// end inline asm
	// begin inline asm
	fma.rn.f32    %f5373, %f5373, 0.9999, 0.01;
	// end inline asm
	// begin inline asm
	fma.rn.f32    %f5374, %f5374, 0.9999, 0.01;
	// end inline asm
	// begin inline asm
	fma.rn.f64    %fd2955, %fd2955, 0.9999, 0.01;
	// end inline asm
	// begin inline asm
	fma.rn.f32    %f5373, %f5373, 0.9999, 0.01;
	// end inline asm
	// begin inline asm
	fma.rn.f32    %f5374, %f5374, 0.9999, 0.01;
	// end inline asm
	// begin inline asm
	fma.rn.f64    %fd2956, %fd2956, 0.9999, 0.01;
	// end inline asm
	// begin inline asm
	fma.rn.f32    %f5373, %f5373, 0.9999, 0.01;
	// end inline asm
	// begin inline asm
	fma.rn.f32    %f5374, %f5374, 0.9999, 0.01;
	// end inline asm
	// begin inline asm
	fma.rn.f64    %fd2955, %fd2955, 0.9999, 0.01;
	// end inline asm
	// begin inline asm
	fma.rn.f32    %f5373, %f5373, 0.9999, 0.01;
	// end inline asm
	// begin inline asm
	fma.rn.f32    %f5374, %f5374, 0.9999, 0.01;
	// end inline asm
	// begin inline asm
	fma.rn.f64    %fd2956, %fd2956, 0.9999, 0.01;
	// end inline asm
	// begin inline asm
	fma.rn.f32    %f5373, %f5373, 0.9999, 0.01;
	// end inline asm
	// begin inline asm
	fma.rn.f32    %f5374, %f5374, 0.9999, 0.01;
	// end inline asm
	// begin inline asm
	fma.rn.f64    %fd2955, %fd2955, 0.9999, 0.01;
	// end inline asm
	// begin inline asm
	fma.rn.f32    %f5373, %f5373, 0.9999, 0.01;
	// end inline asm
	// begin inline asm
	fma.rn.f32    %f5374, %f5374, 0.9999, 0.01;
	// end inline asm
	// begin inline asm
	fma.rn.f64    %fd2956, %fd2956, 0.9999, 0.01;
	// end inline asm
	// begin inline asm
	fma.rn.f32    %f5373, %f5373, 0.9999, 0.01;
	// end inline asm
	// begin inline asm
	fma.rn.f32    %f5374, %f5374, 0.9999, 0.01;
	// end inline asm
	// begin inline asm
	fma.rn.f64    %fd2955, %fd2955, 0.9999, 0.01;
	// end inline asm
	// begin inline asm
	fma.rn.f32    %f5373, %f5373, 0.9999, 0.01;
	// end inline asm
	// begin inline asm
	fma.rn.f32    %f5374, %f5374, 0.9999, 0.01;
	// end inline asm
	// begin inline asm
	fma.rn.f64    %fd2956, %fd2956, 0.9999, 0.01;
	// end inline asm
	// begin inline asm
	fma.rn.f32    %f5373, %f5373, 0.9999, 0.01;
	// end inline asm
	// begin inline asm
	fma.rn.f32    %f5374, %f5374, 0.9999, 0.01;
	// end inline asm
	// begin inline asm
	fma.rn.f64    %fd2955, %fd2955, 0.9999, 0.01;
	// end inline asm
	// begin inline asm
	fma.rn.f32    %f5373, %f5373, 0.9999, 0.01;
	// end inline asm
	// begin inline asm
	fma.rn.f32    %f5374, %f5374, 0.9999, 0.01;
	// end inline asm
	// begin inline asm
	fma.rn.f64    %fd2956, %fd2956, 0.9999, 0.01;
	// end inline asm
	// begin inline asm
	fma.rn.f32    %f5373, %f5373, 0.9999, 0.01;
	// end inline asm
	// begin inline asm
	fma.rn.f32    %f5374, %f5374, 0.9999, 0.01;
	// end inline asm
	// begin inline asm
	fma.rn.f64    %fd2955, %fd2955, 0.9999, 0.01;
	// end inline asm
	// begin inline asm
	fma.rn.f32    %f5373, %f5373, 0.9999, 0.01;
	// end inline asm
	// begin inline asm
	fma.rn.f32    %f5374, %f5374, 0.9999, 0.01;
	// end inline asm
	// begin inline asm
	fma.rn.f64    %fd2956, %fd2956, 0.9999, 0.01;
	// end inline asm
	// begin inline asm
	fma.rn.f32    %f5373, %f5373, 0.9999, 0.01;
	// end inline asm
	// begin inline asm
	fma.rn.f32    %f5374, %f5374, 0.9999, 0.01;
	// end inline asm
	// begin inline asm
	fma.rn.f64    %fd2955, %fd2955, 0.9999, 0.01;
	// end inline asm
	// begin inline asm
	fma.rn.f32    %f5373, %f5373, 0.9999, 0.01;
	// end inline asm
	// begin inline asm
	fma.rn.f32    %f5374, %f5374, 0.9999, 0.01;
	// end inline asm
	// begin inline asm
	fma.rn.f64    %fd2956, %fd2956, 0.9999, 0.01;
	// end inline asm
	// begin inline asm
	fma.rn.f32    %f5373, %f5373, 0.9999, 0.01;
	// end inline asm
	// begin inline asm
	fma.rn.f32    %f5374, %f5374, 0.9999, 0.01;
	// end inline asm
	// begin inline asm
	fma.rn.f64    %fd2955, %fd2955, 0.9999, 0.01;
	// end inline asm
	// begin inline asm
	fma.rn.f32    %f5373, %f5373, 0.9999, 0.01;
	// end inline asm
	// begin inline asm
	fma.rn.f32    %f5374, %f5374, 0.9999, 0.01;
	// end inline asm
	// begin inline asm
	fma.rn.f64    %fd2956, %fd2956, 0.9999, 0.01;
	// end inline asm
	// begin inline asm
	fma.rn.f32    %f5373, %f5373, 0.9999, 0.01;
	// end inline asm
	// begin inline asm
	fma.rn.f32    %f5374, %f5374, 0.9999, 0.01;
	// end inline asm
	// begin inline asm
	fma.rn.f64    %fd2955, %fd2955, 0.9999, 0.01;
	// end inline asm
	// begin inline asm
	fma.rn.f32    %f5373, %f5373, 0.9999, 0.01;
	// end inline asm
	// begin inline asm
	fma.rn.f32    %f5374, %f5374, 0.9999, 0.01;
	// end inline asm
	// begin inline asm
	fma.rn.f64    %fd2956, %fd2956, 0.9999, 0.01;
	// end inline asm
	// begin inline asm
	fma.rn.f32    %f5373, %f5373, 0.9999, 0.01;
	// end inline asm
	// begin inline asm
	fma.rn.f32    %f5374, %f5374, 0.9999, 0.01;
	// end inline asm
	// begin inline asm
	fma.rn.f64    %fd2955, %fd2955, 0.9999, 0.01;
	// end inline asm
	// begin inline asm
	fma.rn.f32    %f5373, %f5373, 0.9999, 0.01;
	// end inline asm
	// begin inline asm
	fma.rn.f32    %f5374, %f5374, 0.9999, 0.01;
	// end inline asm
	// begin inline asm
	fma.rn.f64    %fd2956, %fd2956, 0.9999, 0.01;
	// end inline asm
	// begin inline asm
	fma.rn.f32    %f5373, %f5373, 0.9999, 0.01;
	// end inline asm
	// begin inline asm
	fma.rn.f32    %f5374, %f5374, 0.9999, 0.01;
	// end inline asm
	// begin inline asm
	fma.rn.f64    %fd2955, %fd2955, 0.9999, 0.01;
	// end inline asm
	// begin inline asm
	fma.rn.f32    %f5373, %f5373, 0.9999, 0.01;
	// end inline asm
	// begin inline asm
	fma.rn.f32    %f5374, %f5374, 0.9999, 0.01;
	// end inline asm
	// begin inline asm
	fma.rn.f64    %fd2956, %fd2956, 0.9999, 0.01;
	// end inline asm
	// begin inline asm
	fma.rn.f32    %f5373, %f5373, 0.9999, 0.01;
	// end inline asm
	// begin inline asm
	fma.rn.f32    %f5374, %f5374, 0.9999, 0.01;
	// end inline asm
	// begin inline asm
	fma.rn.f64    %fd2955, %fd2955, 0.9999, 0.01;
	// end inline asm
	// begin inline asm
	fma.rn.f32    %f5373, %f5373, 0.9999, 0.01;
	// end inline asm
	// begin inline asm
	fma.rn.f32    %f5374, %f5374, 0.9999, 0.01;
	// end inline asm
	// begin inline asm
	fma.rn.f64    %fd2956, %fd2956, 0.9999, 0.01;
	// end inline asm
	// begin inline asm
	fma.rn.f32    %f5373, %f5373, 0.9999, 0.01;
	// end inline asm
	// begin inline asm
	fma.rn.f32    %f5374, %f5374, 0.9999, 0.01;
	// end inline asm
	// begin inline asm
	fma.rn.f64    %fd2955, %fd2955, 0.9999, 0.01;
	// end inline asm
	// begin inline asm
	fma.rn.f32    %f5373, %f5373, 0.9999, 0.01;
	// end inline asm
	// begin inline asm
	fma.rn.f32    %f5374, %f5374, 0.9999, 0.01;
	// end inline asm
	// begin inline asm
	fma.rn.f64    %fd2956, %fd2956, 0.9999, 0.01;
	// end inline asm
	// begin inline asm
	fma.rn.f32    %f5373, %f5373, 0.9999, 0.01;
	// end inline asm
	// begin inline asm
	fma.rn.f32    %f5374, %f5374, 0.9999, 0.01;
	// end inline asm
	// begin inline asm
	fma.rn.f64    %fd2955, %fd2955, 0.9999, 0.01;
	// end inline asm
	// begin inline asm
	fma.rn.f32    %f5373, %f5373, 0.9999, 0.01;
	// end inline asm
	// begin inline asm
	fma.rn.f32    %f5374, %f5374, 0.9999, 0.01;
	// end inline asm
	// begin inline asm
	fma.rn.f64    %fd2956, %fd2956, 0.9999, 0.01;
	// end inline asm
	// begin inline asm
	fma.rn.f32    %f5373, %f5373, 0.9999, 0.01;
	// end inline asm
	// begin inline asm
	fma.rn.f32    %f5374, %f5374, 0.9999, 0.01;
	// end inline asm
	// begin inline asm
	fma.rn.f64    %fd2955, %fd2955, 0.9999, 0.01;
	// end inline asm
	// begin inline asm
	fma.rn.f32    %f5373, %f5373, 0.9999, 0.01;
	// end inline asm
	// begin inline asm
	fma.rn.f32    %f5374, %f5374, 0.9999, 0.01;
	// end inline asm
	// begin inline asm
	fma.rn.f64    %fd2956, %fd2956, 0.9999, 0.01;
	// end inline asm
	// begin inline asm
	fma.rn.f32    %f5373, %f5373, 0.9999, 0.01;
	// end inline asm
	// begin inline asm
	fma.rn.f32    %f5374, %f5374, 0.9999, 0.01;
	// end inline asm
	// begin inline asm
	fma.rn.f64    %fd2955, %fd2955, 0.9999, 0.01;
	// end inline asm
	// begin inline asm
	fma.rn.f32    %f5373, %f5373, 0.9999, 0.01;
	// end inline asm
	// begin inline asm
	fma.rn.f32    %f5374, %f5374, 0.9999, 0.01;
	// end inline asm
	// begin inline asm
	fma.rn.f64    %fd2956, %fd2956, 0.9999, 0.01;
	// end inline asm
	// begin inline asm
	fma.rn.f32    %f5373, %f5373, 0.9999, 0.01;
	// end inline asm
	// begin inline asm
	fma.rn.f32    %f5374, %f5374, 0.9999, 0.01;
	// end inline asm
	// begin inline asm
	fma.rn.f64    %fd2955, %fd2955, 0.9999, 0.01;
	// end inline asm
	// begin inline asm
	fma.rn.f32    %f5373, %f5373, 0.9999, 0.01;
	// end inline asm
	// begin inline asm
	fma.rn.f32    %f5374, %f5374, 0.9999, 0.01;
	// end inline asm
	// begin inline asm
	fma.rn.f64    %fd2956, %fd2956, 0.9999, 0.01;
	// end inline asm
	// begin inline asm
	fma.rn.f32    %f5373, %f5373, 0.9999, 0.01;
	// end inline asm
	// begin inline asm
	fma.rn.f32    %f5374, %f5374, 0.9999, 0.01;
	// end inline asm
	// begin inline asm
	fma.rn.f64    %fd2955, %fd2955, 0.9999, 0.01;
	// end inline asm
	// begin inline asm
	fma.rn.f32    %f5373, %f5373, 0.9999, 0.01;
	// end inline asm
	// begin inline asm
	fma.rn.f32    %f5374, %f5374, 0.9999, 0.01;
	// end inline asm
	// begin inline asm
	fma.rn.f64    %fd2956, %fd2956, 0.9999, 0.01;
	// end inline asm
	// begin inline asm
	fma.rn.f32    %f5373, %f5373, 0.9999, 0.01;
	// end inline asm
	// begin inline asm
	fma.rn.f32    %f5374, %f5374, 0.9999, 0.01;
	// end inline asm
	// begin inline asm
	fma.rn.f64    %fd2955, %fd2955, 0.9999, 0.01;
	// end inline asm
	// begin inline asm
	fma.rn.f32    %f5373, %f5373, 0.9999, 0.01;
	// end inline asm
	// begin inline asm
	fma.rn.f32    %f5374, %f5374, 0.9999, 0.01;
	// end inline asm
	// begin inline asm
	fma.rn.f64    %fd2956, %fd2956, 0.9999, 0.01;
	// end inline asm
	// begin inline asm
	fma.rn.f32    %f5373, %f5373, 0.9999, 0.01;
	// end inline asm
	// begin inline asm
	fma.rn.f32    %f5374, %f5374, 0.9999, 0.01;
	// end inline asm
	// begin inline asm
	fma.rn.f64    %fd2955, %fd2955, 0.9999, 0.01;
	// end inline asm
	// begin inline asm
	fma.rn.f32    %f5373, %f5373, 0.9999, 0.01;
	// end inline asm
	// begin inline asm
	fma.rn.f32    %f5374, %f5374, 0.9999, 0.01;
	// end inline asm
	// begin inline asm
	fma.rn.f64    %fd2956, %fd2956, 0.9999, 0.01;
	// end inline asm
	// begin inline asm
	fma.rn.f32    %f5373, %f5373, 0.9999, 0.01;
	// end inline asm
	// begin inline asm
	fma.rn.f32    %f5374, %f5374, 0.9999, 0.01;
	// end inline asm
	// begin inline asm
	fma.rn.f64    %fd2955, %fd2955, 0.9999, 0.01;
	// end inline asm
	// begin inline asm
	fma.rn.f32    %f5373, %f5373, 0.9999, 0.01;
	// end inline asm
	// begin inline asm
	fma.rn.f32    %f5374, %f5374, 0.9999, 0.01;
	// end inline asm
	// begin inline asm
	fma.rn.f64    %fd2956, %fd2956, 0.9999, 0.01;
	// end inline asm
	// begin inline asm
	fma.rn.f32    %f5373, %f5373, 0.9999, 0.01;
	// end inline asm
	// begin inline asm
	fma.rn.f32    %f5374, %f5374, 0.9999, 0.01;
	// end inline asm
	// begin inline asm
	fma.rn.f64    %fd2955, %fd2955, 0.9999, 0.01;
	// end inline asm
	// begin inline asm
	fma.rn.f32    %f5373, %f5373, 0.9999, 0.01;
	// end inline asm
	// begin inline asm
	fma.rn.f32    %f5374, %f5374, 0.9999, 0.01;
	// end inline asm
	// begin inline asm
	fma.rn.f64    %fd2956, %fd2956, 0.9999, 0.01;
	// end inline asm
	// begin inline asm
	fma.rn.f32    %f5373, %f5373, 0.9999, 0.01;
	// end inline asm
	// begin inline asm
	fma.rn.f32    %f5374, %f5374, 0.9999, 0.01;
	// end inline asm
	// begin inline asm
	fma.rn.f64    %fd2955, %fd2955, 0.9999, 0.01;
	// end inline asm
	// begin inline asm
	fma.rn.f32    %f5373, %f5373, 0.9999, 0.01;
	// end inline asm
	// begin inline asm
	fma.rn.f32    %f5374, %f5374, 0.9999, 0.01;
	// end inline asm
	// begin inline asm
	fma.rn.f64    %fd2956, %fd2956, 0.9999, 0.01;
	// end inline asm
	// begin inline asm
	fma.rn.f32    %f5373, %f5373, 0.9999, 0.01;
	// end inline asm
	// begin inline asm
	fma.rn.f32    %f5374, %f5374, 0.9999, 0.01;
	// end inline asm
	// begin inline asm
	fma.rn.f64    %fd2955, %fd2955, 0.9999, 0.01;
	// end inline asm
	// begin inline asm
	fma.rn.f32    %f5373, %f5373, 0.9999, 0.01;
	// end inline asm
	// begin inline asm
	fma.rn.f32    %f5374, %f5374, 0.9999, 0.01;
	// end inline asm
	// begin inline asm
	fma.rn.f64    %fd2956, %fd2956, 0.9999, 0.01;
	// end inline asm
	// begin inline asm
	fma.rn.f32    %f5373, %f5373, 0.9999, 0.01;
	// end inline asm
	// begin inline asm
	fma.rn.f32    %f5374, %f5374, 0.9999, 0.01;
	// end inline asm
	// begin inline asm
	fma.rn.f64    %fd2955, %fd2955, 0.9999, 0.01;
	// end inline asm
	// begin inline asm
	fma.rn.f32    %f5373, %f5373, 0.9999, 0.01;
	// end inline asm
	// begin inline asm
	fma.rn.f32    %f5374, %f5374, 0.9999, 0.01;
	// end inline asm
	// begin inline asm
	fma.rn.f64    %fd2956, %fd2956, 0.9999, 0.01;
	// end inline asm
	// begin inline asm
	fma.rn.f32    %f5373, %f5373, 0.9999, 0.01;
	// end inline asm
	// begin inline asm
	fma.rn.f32    %f5374, %f5374, 0.9999, 0.01;
	// end inline asm
	// begin inline asm
	fma.rn.f64    %fd2955, %fd2955, 0.9999, 0.01;
	// end inline asm
	// begin inline asm
	fma.rn.f32    %f5373, %f5373, 0.9999, 0.01;
	// end inline asm
	// begin inline asm
	fma.rn.f32    %f5374, %f5374, 0.9999, 0.01;
	// end inline asm
	// begin inline asm
	fma.rn.f64    %fd2956, %fd2956, 0.9999, 0.01;
	// end inline asm
	// begin inline asm
	fma.rn.f32    %f5373, %f5373, 0.9999, 0.01;
	// end inline asm
	// begin inline asm
	fma.rn.f32    %f5374, %f5374, 0.9999, 0.01;
	// end inline asm
	// begin inline asm
	fma.rn.f64    %fd2955, %fd2955, 0.9999, 0.01;
	// end inline asm
	// begin inline asm
	fma.rn.f32    %f5373, %f5373, 0.9999, 0.01;
	// end inline asm
	// begin inline asm
	fma.rn.f32    %f5374, %f5374, 0.9999, 0.01;
	// end inline asm
	// begin inline asm
	fma.rn.f64    %fd2956, %fd2956, 0.9999, 0.01;
	// end inline asm
	// begin inline asm
	fma.rn.f32    %f5373, %f5373, 0.9999, 0.01;
	// end inline asm
	// begin inline asm
	fma.rn.f32    %f5374, %f5374, 0.9999, 0.01;
	// end inline asm
	// begin inline asm
	fma.rn.f64    %fd2955, %fd2955, 0.9999, 0.01;
	// end inline asm
	// begin inline asm
	fma.rn.f32    %f5373, %f5373, 0.9999, 0.01;
	// end inline asm
	// begin inline asm
	fma.rn.f32    %f5374, %f5374, 0.9999, 0.01;
	// end inline asm
	// begin inline asm
	fma.rn.f64    %fd2956, %fd2956, 0.9999, 0.01;
	// end inline asm
	// begin inline asm
	fma.rn.f32    %f5373, %f5373, 0.9999, 0.01;
	// end inline asm
	// begin inline asm
	fma.rn.f32    %f5374, %f5374, 0.9999, 0.01;
	// end inline asm
	// begin inline asm
	fma.rn.f64    %fd2955, %fd2955, 0.9999, 0.01;
	// end inline asm
	// begin inline asm
	fma.rn.f32    %f5373, %f5373, 0.9999, 0.01;
	// end inline asm
	// begin inline asm
	fma.rn.f32    %f5374, %f5374, 0.9999, 0.01;
	// end inline asm
	// begin inline asm
	fma.rn.f64    %fd2956, %fd2956, 0.9999, 0.01;
	// end inline asm
	// begin inline asm
	fma.rn.f32    %f5373, %f5373, 0.9999, 0.01;
	// end inline asm
	// begin inline asm
	fma.rn.f32    %f5374, %f5374, 0.9999, 0.01;
	// end inline asm
	// begin inline asm
	fma.rn.f64    %fd2955, %fd2955, 0.9999, 0.01;
	// end inline asm
	// begin inline asm
	fma.rn.f32    %f5373, %f5373, 0.9999, 0.01;
	// end inline asm
	// begin inline asm
	fma.rn.f32    %f5374, %f5374, 0.9999, 0.01;
	// end inline asm
	// begin inline asm
	fma.rn.f64    %fd2956, %fd2956, 0.9999, 0.01;
	// end inline asm
	// begin inline asm
	fma.rn.f32    %f5373, %f5373, 0.9999, 0.01;
	// end inline asm
	// begin inline asm
	fma.rn.f32    %f5374, %f5374, 0.9999, 0.01;
	// end inline asm
	// begin inline asm
	fma.rn.f64    %fd2955, %fd2955, 0.9999, 0.01;
	// end inline asm
	// begin inline asm
	fma.rn.f32    %f5373, %f5373, 0.9999, 0.01;
	// end inline asm
	// begin inline asm
	fma.rn.f32    %f5374, %f5374, 0.9999, 0.01;
	// end inline asm
	// begin inline asm
	fma.rn.f64    %fd2956, %fd2956, 0.9999, 0.01;
	// end inline asm
	// begin inline asm
	fma.rn.f32    %f5373, %f5373, 0.9999, 0.01;
	// end inline asm
	// begin inline asm
	fma.rn.f32    %f5374, %f5374, 0.9999, 0.01;
	// end inline asm
	// begin inline asm
	fma.rn.f64    %fd2955, %fd2955, 0.9999, 0.01;
	// end inline asm
	// begin inline asm
	fma.rn.f32    %f5373, %f5373, 0.9999, 0.01;
	// end inline asm
	// begin inline asm
	fma.rn.f32    %f5374, %f5374, 0.9999, 0.01;
	// end inline asm
	// begin inline asm
	fma.rn.f64    %fd2956, %fd2956, 0.9999, 0.01;
	// end inline asm
	// begin inline asm
	fma.rn.f32    %f5373, %f5373, 0.9999, 0.01;
	// end inline asm
	// begin inline asm
	fma.rn.f32    %f5374, %f5374, 0.9999, 0.01;
	// end inline asm
	// begin inline asm
	fma.rn.f64    %fd2955, %fd2955, 0.9999, 0.01;
	// end inline asm
	// begin inline asm
	fma.rn.f32    %f5373, %f5373, 0.9999, 0.01;
	// end inline asm
	// begin inline asm
	fma.rn.f32    %f5374, %f5374, 0.9999, 0.01;
	// end inline asm
	// begin inline asm
	fma.rn.f64    %fd2956, %fd2956, 0.9999, 0.01;
	// end inline asm
	// begin inline asm
	fma.rn.f32    %f5373, %f5373, 0.9999, 0.01;
	// end inline asm
	// begin inline asm
	fma.rn.f32    %f5374, %f5374, 0.9999, 0.01;
	// end inline asm
	// begin inline asm
	fma.rn.f64    %fd2955, %fd2955, 0.9999, 0.01;
	// end inline asm
	// begin inline asm
	fma.rn.f32    %f5373, %f5373, 0.9999, 0.01;
	// end inline asm
	// begin inline asm
	fma.rn.f32    %f5374, %f5374, 0.9999, 0.01;
	// end inline asm
	// begin inline asm
	fma.rn.f64    %fd2956, %fd2956, 0.9999, 0.01;
	// end inline asm
	// begin inline asm
	fma.rn.f32    %f5373, %f5373, 0.9999, 0.01;
	// end inline asm
	// begin inline asm
	fma.rn.f32    %f5374, %f5374, 0.9999, 0.01;
	// end inline asm
	// begin inline asm
	fma.rn.f64    %fd2955, %fd2955, 0.9999, 0.01;
	// end inline asm
	// begin inline asm
	fma.rn.f32    %f5373, %f5373, 0.9999, 0.01;
	// end inline asm
	// begin inline asm
	fma.rn.f32    %f5374, %f5374, 0.9999, 0.01;
	// end inline asm
	// begin inline asm
	fma.rn.f64    %fd2956, %fd2956, 0.9999, 0.01;
	// end inline asm
	// begin inline asm
	fma.rn.f32    %f5373, %f5373, 0.9999, 0.01;
	// end inline asm
	// begin inline asm
	fma.rn.f32    %f5374, %f5374, 0.9999, 0.01;
	// end inline asm
	// begin inline asm
	fma.rn.f64    %fd2955, %fd2955, 0.9999, 0.01;
	// end inline asm
	// begin inline asm
	fma.rn.f32    %f5373, %f5373, 0.9999, 0.01;
	// end inline asm
	// begin inline asm
	fma.rn.f32    %f5374, %f5374, 0.9999, 0.01;
	// end inline asm
	// begin inline asm
	fma.rn.f64    %fd2956, %fd2956, 0.9999, 0.01;
	// end inline asm
	// begin inline asm
	fma.rn.f32    %f5373, %f5373, 0.9999, 0.01;
	// end inline asm
	// begin inline asm
	fma.rn.f32    %f5374, %f5374, 0.9999, 0.01;
	// end inline asm
	// begin inline asm
	fma.rn.f64    %fd2955, %fd2955, 0.9999, 0.01;
	// end inline asm
	// begin inline asm
	fma.rn.f32    %f5373, %f5373, 0.9999, 0.01;
	// end inline asm
	// begin inline asm
	fma.rn.f32    %f5374, %f5374, 0.9999, 0.01;
	// end inline asm
	// begin inline asm
	fma.rn.f64    %fd2956, %fd2956, 0.9999, 0.01;
	// end inline asm
	// begin inline asm
	fma.rn.f32    %f5373, %f5373, 0.9999, 0.01;
	// end inline asm
	// begin inline asm
	fma.rn.f32    %f5374, %f5374, 0.9999, 0.01;
	// end inline asm
	// begin inline asm
	fma.rn.f64    %fd2955, %fd2955, 0.9999, 0.01;
	// end inline asm
	// begin inline asm
	fma.rn.f32    %f5373, %f5373, 0.9999, 0.01;
	// end inline asm
	// begin inline asm
	fma.rn.f32    %f5374, %f5374, 0.9999, 0.01;
	// end inline asm
	// begin inline asm
	fma.rn.f64    %fd2956, %fd2956, 0.9999, 0.01;
	// end inline asm
	// begin inline asm
	fma.rn.f32    %f5373, %f5373, 0.9999, 0.01;
	// end inline asm
	// begin inline asm
	fma.rn.f32    %f5374, %f5374, 0.9999, 0.01;
	// end inline asm
	// begin inline asm
	fma.rn.f64    %fd2955, %fd2955, 0.9999, 0.01;
	// end inline asm
	// begin inline asm
	fma.rn.f32    %f5373, %f5373, 0.9999, 0.01;
	// end inline asm
	// begin inline asm
	fma.rn.f32    %f5374, %f5374, 0.9999, 0.01;
	// end inline asm
	// begin inline asm
	fma.rn.f64    %fd2956, %fd2956, 0.9999, 0.01;
	// end inline asm
	// begin inline asm
	fma.rn.f32    %f5373, %f5373, 0.9999, 0.01;
	// end inline asm
	// begin inline asm
	fma.rn.f32    %f5374, %f5374, 0.9999, 0.01;
	// end inline asm
	// begin inline asm
	fma.rn.f64    %fd2955, %fd2955, 0.9999, 0.01;
	// end inline asm
	// begin inline asm
	fma.rn.f32    %f5373, %f5373, 0.9999, 0.01;
	// end inline asm
	// begin inline asm
	fma.rn.f32    %f5374, %f5374, 0.9999, 0.01;
	// end inline asm
	// begin inline asm
	fma.rn.f64    %fd2956, %fd2956, 0.9999, 0.01;
	// end inline asm
	// begin inline asm
	fma.rn.f32    %f5373, %f5373, 0.9999, 0.01;
	// end inline asm
	// begin inline asm
	fma.rn.f32    %f5374, %f5374, 0.9999, 0.01;
	// end inline asm
	// begin inline asm
	fma.rn.f64    %fd2955, %fd2955, 0.9999, 0.01;
	// end inline asm
	// begin inline asm
	fma.rn.f32    %f5373, %f5373, 0.9999, 0.01;
	// end inline asm
	// begin inline asm
	fma.rn.f32    %f5374, %f5374, 0.9999, 0.01;
	// end inline asm
	// begin inline asm
	fma.rn.f64    %fd2956, %fd2956, 0.9999, 0.01;
	// end inline asm
	// begin inline asm
	fma.rn.f32    %f5373, %f5373, 0.9999, 0.01;
	// end inline asm
	// begin inline asm
	fma.rn.f32    %f5374, %f5374, 0.9999, 0.01;
	// end inline asm
	// begin inline asm
	fma.rn.f64    %fd2955, %fd2955, 0.9999, 0.01;
	// end inline asm
	// begin inline asm
	fma.rn.f32    %f5373, %f5373, 0.9999, 0.01;
	// end inline asm
	// begin inline asm
	fma.rn.f32    %f5374, %f5374, 0.9999, 0.01;
	// end inline asm
	// begin inline asm
	fma.rn.f64    %fd2956, %fd2956, 0.9999, 0.01;
	// end inline asm
	// begin inline asm
	fma.rn.f32    %f5373, %f5373, 0.9999, 0.01;
	// end inline asm
	// begin inline asm
	fma.rn.f32    %f5374, %f5374, 0.9999, 0.01;
	// end inline asm
	// begin inline asm
	fma.rn.f64    %fd2955, %fd2955, 0.9999, 0.01;
	// end inline asm
	// begin inline asm
	fma.rn.f32    %f5373, %f5373, 0.9999, 0.01;
	// end inline asm
	// begin inline asm
	fma.rn.f32    %f5374, %f5374, 0.9999, 0.01;
	// end inline asm
	// begin inline asm
	fma.rn.f64    %fd2956, %fd2956, 0.9999, 0.01;
	// end inline asm
	// begin inline asm
	fma.rn.f32    %f5373, %f5373, 0.9999, 0.01;
	// end inline asm
	// begin inline asm
	fma.rn.f32    %f5374, %f5374, 0.9999, 0.01;
	// end inline asm
	// begin inline asm
	fma.rn.f64    %fd2955, %fd2955, 0.9999, 0.01;
	// end inline asm
	// begin inline asm
	fma.rn.f32    %f5373, %f5373, 0.9999, 0.01;
	// end inline asm
	// begin inline asm
	fma.rn.f32    %f5374, %f5374, 0.9999, 0.01;
	// end inline asm
	// begin inline asm
	fma.rn.f64    %fd2956, %fd2956, 0.9999, 0.01;
	// end inline asm
	// begin inline asm
	fma.rn.f32    %f5373, %f5373, 0.9999, 0.01;
	// end inline asm
	// begin inline asm
	fma.rn.f32    %f5374, %f5374, 0.9999, 0.01;
	// end inline asm
	// begin inline asm
	fma.rn.f64    %fd2955, %fd2955, 0.9999, 0.01;
	// end inline asm
	// begin inline asm
	fma.rn.f32    %f5373, %f5373, 0.9999, 0.01;
	// end inline asm
	// begin inline asm
	fma.rn.f32    %f5374, %f5374, 0.9999, 0.01;
	// end inline asm
	// begin inline asm
	fma.rn.f64    %fd2956, %fd2956, 0.9999, 0.01;
	// end inline asm
	// begin inline asm
	fma.rn.f32    %f5373, %f5373, 0.9999, 0.01;
	// end inline asm
	// begin inline asm
	fma.rn.f32    %f5374, %f5374, 0.9999, 0.01;
	// end inline asm
	// begin inline asm
	fma.rn.f64    %fd2955, %fd2955, 0.9999, 0.01;
	// end inline asm
	// begin inline asm
	fma.rn.f32    %f5373, %f5373, 0.9999, 0.01;
	// end inline asm
	// begin inline asm
	fma.rn.f32    %f5374, %f5374, 0.9999, 0.01;
	// end inline asm
	// begin inline asm
	fma.rn.f64    %fd2956, %fd2956, 0.9999, 0.01;
	// end inline asm
	// begin inline asm
	fma.rn.f32    %f5373, %f5373, 0.9999, 0.01;
	// end inline asm
	// begin inline asm
	fma.rn.f32    %f5374, %f5374, 0.9999, 0.01;
	// end inline asm
	// begin inline asm
	fma.rn.f64    %fd2955, %fd2955, 0.9999, 0.01;
	// end inline asm
	// begin inline asm
	fma.rn.f32    %f5373, %f5373, 0.9999, 0.01;
	// end inline asm
	// begin inline asm
	fma.rn.f32    %f5374, %f5374, 0.9999, 0.01;
	// end inline asm
	// begin inline asm
	fma.rn.f64    %fd2956, %fd2956, 0.9999, 0.01;
	// end inline asm
	// begin inline asm
	fma.rn.f32    %f5373, %f5373, 0.9999, 0.01;
	// end inline asm
	// begin inline asm
	fma.rn.f32    %f5374, %f5374, 0.9999, 0.01;
	// end inline asm
	// begin inline asm
	fma.rn.f64    %fd2955, %fd2955, 0.9999, 0.01;
	// end inline asm
	// begin inline asm
	fma.rn.f32    %f5373, %f5373, 0.9999, 0.01;
	// end inline asm
	// begin inline asm
	fma.rn.f32    %f5374, %f5374, 0.9999, 0.01;
	// end inline asm
	// begin inline asm
	fma.rn.f64    %fd2956, %fd2956, 0.9999, 0.01;
	// end inline asm
	// begin inline asm
	fma.rn.f32    %f5373, %f5373, 0.9999, 0.01;
	// end inline asm
	// begin inline asm
	fma.rn.f32    %f5374, %f5374, 0.9999, 0.01;
	// end inline asm
	// begin inline asm
	fma.rn.f64    %fd2955, %fd2955, 0.9999, 0.01;
	// end inline asm
	// begin inline asm
	fma.rn.f32    %f5373, %f5373, 0.9999, 0.01;
	// end inline asm
	// begin inline asm
	fma.rn.f32    %f5374, %f5374, 0.9999, 0.01;
	// end inline asm
	// begin inline asm
	fma.rn.f64    %fd2956, %fd2956, 0.9999, 0.01;
	// end inline asm
	// begin inline asm
	fma.rn.f32    %f5373, %f5373, 0.9999, 0.01;
	// end inline asm
	// begin inline asm
	fma.rn.f32    %f5374, %f5374, 0.9999, 0.01;
	// end inline asm
	// begin inline asm
	fma.rn.f64    %fd2955, %fd2955, 0.9999, 0.01;
	// end inline asm
	// begin inline asm
	fma.rn.f32    %f5373, %f5373, 0.9999, 0.01;
	// end inline asm
	// begin inline asm
	fma.rn.f32    %f5374, %f5374, 0.9999, 0.01;
	// end inline asm
	// begin inline asm
	fma.rn.f64    %fd2956, %fd2956, 0.9999, 0.01;
	// end inline asm
	// begin inline asm
	fma.rn.f32    %f5373, %f5373, 0.9999, 0.01;
	// end inline asm
	// begin inline asm
	fma.rn.f32    %f5374, %f5374, 0.9999, 0.01;
	// end inline asm
	// begin inline asm
	fma.rn.f64    %fd2955, %fd2955, 0.9999, 0.01;
	// end inline asm
	// begin inline asm
	fma.rn.f32    %f5373, %f5373, 0.9999, 0.01;
	// end inline asm
	// begin inline asm
	fma.rn.f32    %f5374, %f5374, 0.9999, 0.01;
	// end inline asm
	// begin inline asm
	fma.rn.f64    %fd2956, %fd2956, 0.9999, 0.01;
	// end inline asm
	// begin inline asm
	fma.rn.f32    %f5373, %f5373, 0.9999, 0.01;
	// end inline asm
	// begin inline asm
	fma.rn.f32    %f5374, %f5374, 0.9999, 0.01;
	// end inline asm
	// begin inline asm
	fma.rn.f64    %fd2955, %fd2955, 0.9999, 0.01;
	// end inline asm
	// begin inline asm
	fma.rn.f32    %f5373, %f5373, 0.9999, 0.01;
	// end inline asm
	// begin inline asm
	fma.rn.f32    %f5374, %f5374, 0.9999, 0.01;
	// end inline asm
	// begin inline asm
	fma.rn.f64    %fd2956, %fd2956, 0.9999, 0.01;
	// end inline asm
	mov.f32 	%f1426, %f5373;
	// begin inline asm
	fma.rn.f32    %f1426, %f1426, 0.9999, 0.01;
	// end inline asm
	mov.f32 	%f1428, %f5374;
	// begin inline asm
	fma.rn.f32    %f1428, %f1428, 0.9999, 0.01;
	// end inline asm
	// begin inline asm
	fma.rn.f64    %fd2955, %fd2955, 0.9999, 0.01;
	// end inline asm
	// begin inline asm
	fma.rn.f32    %f1426, %f1426, 0.9999, 0.01;
	// end inline asm
	// begin inline asm
	fma.rn.f32    %f1428, %f1428, 0.9999, 0.01;
	// end inline asm
	// begin inline asm
	fma.rn.f64    %fd2956, %fd2956, 0.9999, 0.01;
	// end inline asm
	// begin inline asm
	fma.rn.f32    %f1426, %f1426, 0.9999, 0.01;
	// end inline asm
	// begin inline asm
	fma.rn.f32    %f1428, %f1428, 0.9999, 0.01;
	// end inline asm
	// begin inline asm
	fma.rn.f64    %fd2955, %fd2955, 0.9999, 0.01;
	// end inline asm
	// begin inline asm
	fma.rn.f32    %f1426, %f1426, 0.9999, 0.01;
	// end inline asm
	// begin inline asm
	fma.rn.f32    %f1428, %f1428, 0.9999, 0.01;
	// end inline asm
	// begin inline asm
	fma.rn.f64    %fd2956, %fd2956, 0.9999, 0.01;
	// end inline asm
	// begin inline asm
	fma.rn.f32    %f1426, %f1426, 0.9999, 0.01;
	// end inline asm
	// begin inline asm
	fma.rn.f32    %f1428, %f1428, 0.9999, 0.01;
	// end inline asm
	// begin inline asm
	fma.rn.f64    %fd2955, %fd2955, 0.9999, 0.01;
	// end inline asm
	// begin inline asm
	fma.rn.f32    %f1426, %f1426, 0.9999, 0.01;
	// end inline asm
	// begin inline asm
	fma.rn.f32    %f1428, %f1428, 0.9999, 0.01;
	// end inline asm
	// begin inline asm
	fma.rn.f64    %fd2956, %fd2956, 0.9999, 0.01;
	// end inline asm
	// begin inline asm
	fma.rn.f32    %f1426, %f1426, 0.9999, 0.01;
	// end inline asm
	// begin inline asm
	fma.rn.f32    %f1428, %f1428, 0.9999, 0.01;
	// end inline asm
	// begin inline asm
	fma.rn.f64    %fd2955, %fd2955, 0.9999, 0.01;
	// end inline asm
	// begin inline asm
	fma.rn.f32    %f1426, %f1426, 0.9999, 0.01;
	// end inline asm
	// begin inline asm
	fma.rn.f32    %f1428, %f1428, 0.9999, 0.01;
	// end inline asm
	// begin inline asm
	fma.rn.f64    %fd2956, %fd2956, 0.9999, 0.01;
	// end inline asm
	// begin inline asm
	fma.rn.f32    %f1426, %f1426, 0.9999, 0.01;
	// end inline asm
	// begin inline asm
	fma.rn.f32    %f1428, %f1428, 0.9999, 0.01;
	// end inline asm
	// begin inline asm
	fma.rn.f64    %fd2955, %fd2955, 0.9999, 0.01;
	// end inline asm
	// begin inline asm
	fma.rn.f32    %f1426, %f1426, 0.9999, 0.01;
	// end inline asm
	// begin inline asm
	fma.rn.f32    %f1428, %f1428, 0.9999, 0.01;
	// end inline asm
	// begin inline asm
	fma.rn.f64    %fd2956, %fd2956, 0.9999, 0.01;
	// end inline asm
	// begin inline asm
	fma.rn.f32    %f1426, %f1426, 0.9999, 0.01;
	// end inline asm
	// begin inline asm
	fma.rn.f32    %f1428, %f1428, 0.9999, 0.01;
	// end inline asm
	// begin inline asm
	fma.rn.f64    %fd2955, %fd2955, 0.9999, 0.01;
	// end inline asm
	// begin inline asm
	fma.rn.f32    %f1426, %f1426, 0.9999, 0.01;
	// end inline asm
	// begin inline asm
	fma.rn.f32    %f1428, %f1428, 0.9999, 0.01;
	// end inline asm
	// begin inline asm
	fma.rn.f64    %fd2956, %fd2956, 0.9999, 0.01;
	// end inline asm
	// begin inline asm
	fma.rn.f32    %f1426, %f1426, 0.9999, 0.01;
	// end inline asm
	// begin inline asm
	fma.rn.f32    %f1428, %f1428, 0.9999, 0.01;
	// end inline asm
	// begin inline asm
	fma.rn.f64    %fd2955, %fd2955, 0.9999, 0.01;
	// end inline asm
	// begin inline asm
	fma.rn.f32    %f1426, %f1426, 0.9999, 0.01;
	// end inline asm
	// begin inline asm
	fma.rn.f32    %f1428, %f1428, 0.9999, 0.01;
	// end inline asm
	// begin inline asm
	fma.rn.f64    %fd2956, %fd2956, 0.9999, 0.01;
	// end inline asm
	// begin inline asm
	fma.rn.f32    %f1426, %f1426, 0.9999, 0.01;
	// end inline asm
	// begin inline asm
	fma.rn.f32    %f1428, %f1428, 0.9999, 0.01;
	// end inline asm
	// begin inline asm
	fma.rn.f64    %fd2955, %fd2955, 0.9999, 0.01;
	// end inline asm
	// begin inline asm
	fma.rn.f32    %f1426, %f1426, 0.9999, 0.01;
	// end inline asm
	// begin inline asm
	fma.rn.f32    %f1428, %f1428, 0.9999, 0.01;
	// end inline asm
	// begin inline asm
	fma.rn.f64    %fd2956, %fd2956, 0.9999, 0.01;
	// end inline asm
	// begin inline asm
	fma.rn.f32    %f1426, %f1426, 0.9999, 0.01;
	// end inline asm
	// begin inline asm
	fma.rn.f32    %f1428, %f1428, 0.9999, 0.01;
	// end inline asm
	// begin inline asm
	fma.rn.f64    %fd2955, %fd2955, 0.9999, 0.01;
	// end inline asm
	// begin inline asm
	fma.rn.f32    %f1426, %f1426, 0.9999, 0.01;
	// end inline asm
	// begin inline asm
	fma.rn.f32    %f1428, %f1428, 0.9999, 0.01;
	// end inline asm
	// begin inline asm
	fma.rn.f64    %fd2956, %fd2956, 0.9999, 0.01;
	// end inline asm
	// begin inline asm
	fma.rn.f32    %f1426, %f1426, 0.9999, 0.01;
	// end inline asm
	// begin inline asm
	fma.rn.f32    %f1428, %f1428, 0.9999, 0.01;
	// end inline asm
	// begin inline asm
	fma.rn.f64    %fd2955, %fd2955, 0.9999, 0.01;
	// end inline asm
	// begin inline asm
	fma.rn.f32    %f1426, %f1426, 0.9999, 0.01;
	// end inline asm
	// begin inline asm
	fma.rn.f32    %f1428, %f1428, 0.9999, 0.01;
	// end inline asm
	// begin inline asm
	fma.rn.f64    %fd2956, %fd2956, 0.9999, 0.01;
	// end inline asm
	// begin inline asm
	fma.rn.f32    %f1426, %f1426, 0.9999, 0.01;
	// end inline asm
	// begin inline asm
	fma.rn.f32    %f1428, %f1428, 0.9999, 0.01;
	// end inline asm
	// begin inline asm
	fma.rn.f64    %fd2955, %fd2955, 0.9999, 0.01;
	// end inline asm
	// begin inline asm
	fma.rn.f32    %f1426, %f1426, 0.9999, 0.01;
	// end inline asm
	// begin inline asm
	fma.rn.f32    %f1428, %f1428, 0.9999, 0.01;
	// end inline asm
	// begin inline asm
	fma.rn.f64    %fd2956, %fd2956, 0.9999, 0.01;
	// end inline asm
	// begin inline asm
	fma.rn.f32    %f1426, %f1426, 0.9999, 0.01;
	// end inline asm
	// begin inline asm
	fma.rn.f32    %f1428, %f1428, 0.9999, 0.01;
	// end inline asm
	// begin inline asm
	fma.rn.f64    %fd2955, %fd2955, 0.9999, 0.01;
	// end inline asm
	// begin inline asm
	fma.rn.f32    %f1426, %f1426, 0.9999, 0.01;
	// end inline asm
	// begin inline asm
	fma.rn.f32    %f1428, %f1428, 0.9999, 0.01;
	// end inline asm
	// begin inline asm
	fma.rn.f64    %fd2956, %fd2956, 0.9999, 0.01;
	// end inline asm
	// begin inline asm
	fma.rn.f32    %f1426, %f1426, 0.9999, 0.01;
	// end inline asm
	// begin inline asm
	fma.rn.f32    %f1428, %f1428, 0.9999, 0.01;
	// end inline asm
	// begin inline asm
	fma.rn.f64    %fd2955, %fd2955, 0.9999, 0.01;
	// end inline asm
	// begin inline asm
	fma.rn.f32    %f1426, %f1426, 0.9999, 0.01;
	// end inline asm
	// begin inline asm
	fma.rn.f32    %f1428, %f1428, 0.9999, 0.01;
	// end inline asm
	// begin inline asm
	fma.rn.f64    %fd2956, %fd2956, 0.9999, 0.01;
	// end inline asm
	// begin inline asm
	fma.rn.f32    %f1426, %f1426, 0.9999, 0.01;
	// end inline asm
	// begin inline asm
	fma.rn.f32    %f1428, %f1428, 0.9999, 0.01;
	// end inline asm
	// begin inline asm
	fma.rn.f64    %fd2955, %fd2955, 0.9999, 0.01;
	// end inline asm
	// begin inline asm
	fma.rn.f32    %f1426, %f1426, 0.9999, 0.01;
	// end inline asm
	// begin inline asm
	fma.rn.f32    %f1428, %f1428, 0.9999, 0.01;
	// end inline asm
	// begin inline asm
	fma.rn.f64    %fd2956, %fd2956, 0.9999, 0.01;
	// end inline asm
	// begin inline asm
	fma.rn.f32    %f1426, %f1426, 0.9999, 0.01;
	// end inline asm
	// begin inline asm
	fma.rn.f32    %f1428, %f1428, 0.9999, 0.01;
	// end inline asm
	// begin inline asm
	fma.rn.f64    %fd2955, %fd2955, 0.9999, 0.01;
	// end inline asm
	// begin inline asm
	fma.rn.f32    %f1426, %f1426, 0.9999, 0.01;
	// end inline asm
	// begin inline asm
	fma.rn.f32    %f1428, %f1428, 0.9999, 0.01;
	// end inline asm
	// begin inline asm
	fma.rn.f64    %fd2956, %fd2956, 0.9999, 0.01;
	// end inline asm
	// begin inline asm
	fma.rn.f32    %f1426, %f1426, 0.9999, 0.01;
	// end inline asm
	// begin inline asm
	fma.rn.f32    %f1428, %f1428, 0.9999, 0.01;
	// end inline asm
	// begin inline asm
	fma.rn.f64    %fd2955, %fd2955, 0.9999, 0.01;
	// end inline asm
	// begin inline asm
	fma.rn.f32    %f1426, %f1426, 0.9999, 0.01;
	// end inline asm
	// begin inline asm
	fma.rn.f32    %f1428, %f1428, 0.9999, 0.01;
	// end inline asm
	// begin inline asm
	fma.rn.f64    %fd2956, %fd2956, 0.9999, 0.01;
	// end inline asm
	// begin inline asm
	fma.rn.f32    %f1426, %f1426, 0.9999, 0.01;
	// end inline asm
	// begin inline asm
	fma.rn.f32    %f1428, %f1428, 0.9999, 0.01;
	// end inline asm
	// begin inline asm
	fma.rn.f64    %fd2955, %fd2955, 0.9999, 0.01;
	// end inline asm
	// begin inline asm
	fma.rn.f32    %f1426, %f1426, 0.9999, 0.01;
	// end inline asm
	// begin inline asm
	fma.rn.f32    %f1428, %f1428, 0.9999, 0.01;
	// end inline asm
	// begin inline asm
	fma.rn.f64    %fd2956, %fd2956, 0.9999, 0.01;
	// end inline asm
	// begin inline asm
	fma.rn.f32    %f1426, %f1426, 0.9999, 0.01;
	// end inline asm
	// begin inline asm
	fma.rn.f32    %f1428, %f1428, 0.9999, 0.01;
	// end inline asm
	// begin inline asm
	fma.rn.f64    %fd2955, %fd2955, 0.9999, 0.01;
	// end inline asm
	// begin inline asm
	fma.rn.f32    %f1426, %f1426, 0.9999, 0.01;
	// end inline asm
	// begin inline asm
	fma.rn.f32    %f1428, %f1428, 0.9999, 0.01;
	// end inline asm
	// begin inline asm
	fma.rn.f64    %fd2956, %fd2956, 0.9999, 0.01;
	// end inline asm
	// begin inline asm
	fma.rn.f32    %f1426, %f1426, 0.9999, 0.01;
	// end inline asm
	// begin inline asm
	fma.rn.f32    %f1428, %f1428, 0.9999, 0.01;
	// end inline asm
	// begin inline asm
	fma.rn.f64    %fd2955, %fd2955, 0.9999, 0.01;
	// end inline asm
	// begin inline asm
	fma.rn.f32    %f1426, %f1426, 0.9999, 0.01;
	// end inline asm
	// begin inline asm
	fma.rn.f32    %f1428, %f1428, 0.9999, 0.01;
	// end inline asm
	// begin inline asm
	fma.rn.f64    %fd2956, %fd2956, 0.9999, 0.01;
	// end inline asm
	// begin inline asm
	fma.rn.f32    %f1426, %f1426, 0.9999, 0.01;
	// end inline asm
	// begin inline asm
	fma.rn.f32    %f1428, %f1428, 0.9999, 0.01;
	// end inline asm
	// begin inline asm
	fma.rn.f64    %fd2955, %fd2955, 0.9999, 0.01;
	// end inline asm
	// begin inline asm
	fma.rn.f32    %f1426, %f1426, 0.9999, 0.01;
	// end inline asm
	// begin inline asm
	fma.rn.f32    %f1428, %f1428, 0.9999, 0.01;
	// end inline asm
	// begin inline asm
	fma.rn.f64    %fd2956, %fd2956, 0.9999, 0.01;
	// end inline asm
	// begin inline asm
	fma.rn.f32    %f1426, %f1426, 0.9999, 0.01;
	// end inline asm
	// begin inline asm
	fma.rn.f32    %f1428, %f1428, 0.9999, 0.01;
	// end inline asm
	// begin inline asm
	fma.rn.f64    %fd2955, %fd2955, 0.9999, 0.01;
	// end inline asm
	// begin inline asm
	fma.rn.f32    %f1426, %f1426, 0.9999, 0.01;
	// end inline asm
	// begin inline asm
	fma.rn.f32    %f1428, %f1428, 0.9999, 0.01;
	// end inline asm
	// begin inline asm
	fma.rn.f64    %fd2956, %fd2956, 0.9999, 0.01;
	// end inline asm
	// begin inline asm
	fma.rn.f32    %f1426, %f1426, 0.9999, 0.01;
	// end inline asm
	// begin inline asm
	fma.rn.f32    %f1428, %f1428, 0.9999, 0.01;
	// end inline asm
	// begin inline asm
	fma.rn.f64    %fd2955, %fd2955, 0.9999, 0.01;
	// end inline asm
	// begin inline asm
	fma.rn.f32    %f1426, %f1426, 0.9999, 0.01;
	// end inline asm
	// begin inline asm
	fma.rn.f32    %f1428, %f1428, 0.9999, 0.01;
	// end inline asm
	// begin inline asm
	fma.rn.f64    %fd2956, %fd2956, 0.9999, 0.01;
	// end inline asm
	// begin inline asm
	fma.rn.f32    %f1426, %f1426, 0.9999, 0.01;
	// end inline asm
	// begin inline asm
	fma.rn.f32    %f1428, %f1428, 0.9999, 0.01;
	// end inline asm
	// begin inline asm
	fma.rn.f64    %fd2955, %fd2955, 0.9999, 0.01;
	// end inline asm
	// begin inline asm
	fma.rn.f32    %f1426, %f1426, 0.9999, 0.01;
	// end inline asm
	// begin inline asm
	fma.rn.f32    %f1428, %f1428, 0.9999, 0.01;
	// end inline asm
	// begin inline asm
	fma.rn.f64    %fd2956, %fd2956, 0.9999, 0.01;
	// end inline asm
	// begin inline asm
	fma.rn.f32    %f1426, %f1426, 0.9999, 0.01;
	// end inline asm
	// begin inline asm
	fma.rn.f32    %f1428, %f1428, 0.9999, 0.01;
	// end inline asm
	// begin inline asm
	fma.rn.f64    %fd2955, %fd2955, 0.9999, 0.01;
	// end inline asm
	// begin inline asm
	fma.rn.f32    %f1426, %f1426, 0.9999, 0.01;
	// end inline asm
	// begin inline asm
	fma.rn.f32    %f1428, %f1428, 0.9999, 0.01;
	// end inline asm
	// begin inline asm
	fma.rn.f64    %fd2956, %fd2956, 0.9999, 0.01;
	// end inline asm
	// begin inline asm
	fma.rn.f32    %f1426, %f1426, 0.9999, 0.01;
	// end inline asm
	// begin inline asm
	fma.rn.f32    %f1428, %f1428, 0.9999, 0.01;
	// end inline asm
	// begin inline asm
	fma.rn.f64    %fd2955, %fd2955, 0.9999, 0.01;
	// end inline asm
	// begin inline asm
	fma.rn.f32    %f1426, %f1426, 0.9999, 0.01;
	// end inline asm
	// begin inline asm
	fma.rn.f32    %f1428, %f1428, 0.9999, 0.01;
	// end inline asm
	// begin inline asm
	fma.rn.f64    %fd2956, %fd2956, 0.9999, 0.01;
	// end inline asm
	// begin inline asm
	fma.rn.f32    %f1426, %f1426, 0.9999, 0.01;
	// end inline asm
	// begin inline asm
	fma.rn.f32    %f1428, %f1428, 0.9999, 0.01;
	// end inline asm
	// begin inline asm
	fma.rn.f64    %fd2955, %fd2955, 0.9999, 0.01;
	// end inline asm
	// begin inline asm
	fma.rn.f32    %f1426, %f1426, 0.9999, 0.01;
	// end inline asm
	// begin inline asm
	fma.rn.f32    %f1428, %f1428, 0.9999, 0.01;
	// end inline asm
	// begin inline asm
	fma.rn.f64    %fd2956, %fd2956, 0.9999, 0.01;
	// end inline asm
	// begin inline asm
	fma.rn.f32    %f1426, %f1426, 0.9999, 0.01;
	// end inline asm
	// begin inline asm
	fma.rn.f32    %f1428, %f1428, 0.9999, 0.01;
	// end inline asm
	// begin inline asm
	fma.rn.f64    %fd2955, %fd2955, 0.9999, 0.01;
	// end inline asm
	// begin inline asm
	fma.rn.f32    %f1426, %f1426, 0.9999, 0.01;
	// end inline asm
	// begin inline asm
	fma.rn.f32    %f1428, %f1428, 0.9999, 0.01;
	// end inline asm
	// begin inline asm
	fma.rn.f64    %fd2956, %fd2956, 0.9999, 0.01;
	// end inline asm
	// begin inline asm
	fma.rn.f32    %f1426, %f1426, 0.9999, 0.01;
	// end inline asm
	// begin inline asm
	fma.rn.f32    %f1428, %f1428, 0.9999, 0.01;
	// end inline asm
	// begin inline asm
	fma.rn.f64    %fd2955, %fd2955, 0.9999, 0.01;
	// end inline asm
	// begin inline asm
	fma.rn.f32    %f1426, %f1426, 0.9999, 0.01;
	// end inline asm
	// begin inline asm
	fma.rn.f32    %f1428, %f1428, 0.9999, 0.01;
	// end inline asm
	// begin inline asm
	fma.rn.f64    %fd2956, %fd2956, 0.9999, 0.01;
	// end inline asm
	// begin inline asm
	fma.rn.f32    %f1426, %f1426, 0.9999, 0.01;
	// end inline asm
	// begin inline asm
	fma.rn.f32    %f1428, %f1428, 0.9999, 0.01;
	// end inline asm
	// begin inline asm
	fma.rn.f64    %fd2955, %fd2955, 0.9999, 0.01;
	// end inline asm
	// begin inline asm
	fma.rn.f32    %f1426, %f1426, 0.9999, 0.01;
	// end inline asm
	// begin inline asm
	fma.rn.f32    %f1428, %f1428, 0.9999, 0.01;
	// end inline asm
	// begin inline asm
	fma.rn.f64    %fd2956, %fd2956, 0.9999, 0.01;
	// end inline asm
	// begin inline asm
	fma.rn.f32    %f1426, %f1426, 0.9999, 0.01;
	// end inline asm
	// begin inline asm
	fma.rn.f32    %f1428, %f1428, 0.9999, 0.01;
	// end inline asm
	// begin inline asm
	fma.rn.f64    %fd2955, %fd2955, 0.9999, 0.01;
	// end inline asm
	// begin inline asm
	fma.rn.f32    %f1426, %f1426, 0.9999, 0.01;
	// end inline asm
	// begin inline asm
	fma.rn.f32    %f1428, %f1428, 0.9999, 0.01;
	// end inline asm
	// begin inline asm
	fma.rn.f64    %fd2956, %fd2956, 0.9999, 0.01;
	// end inline asm
	// begin inline asm
	fma.rn.f32    %f1426, %f1426, 0.9999, 0.01;
	// end inline asm
	// begin inline asm
	fma.rn.f32    %f1428, %f1428, 0.9999, 0.01;
	// end inline asm
	// begin inline asm
	fma.rn.f64    %fd2955, %fd2955, 0.9999, 0.01;
	// end inline asm
	// begin inline asm
	fma.rn.f32    %f1426, %f1426, 0.9999, 0.01;
	// end inline asm
	// begin inline asm
	fma.rn.f32    %f1428, %f1428, 0.9999, 0.01;
	// end inline asm
	// begin inline asm
	fma.rn.f64    %fd2956, %fd2956, 0.9999, 0.01;
	// end inline asm
	// begin inline asm
	fma.rn.f32    %f1426, %f1426, 0.9999, 0.01;
	// end inline asm
	// begin inline asm
	fma.rn.f32    %f1428, %f1428, 0.9999, 0.01;
	// end inline asm
	// begin inline asm
	fma.rn.f64    %fd2955, %fd2955, 0.9999, 0.01;
	// end inline asm
	// begin inline asm
	fma.rn.f32    %f1426, %f1426, 0.9999, 0.01;
	// end inline asm
	// begin inline asm
	fma.rn.f32    %f1428, %f1428, 0.9999, 0.01;
	// end inline asm
	// begin inline asm
	fma.rn.f64    %fd2956, %fd2956, 0.9999, 0.01;
	// end inline asm
	// begin inline asm
	fma.rn.f32    %f1426, %f1426, 0.9999, 0.01;
	// end inline asm
	// begin inline asm
	fma.rn.f32    %f1428, %f1428, 0.9999, 0.01;
	// end inline asm
	// begin inline asm
	fma.rn.f64    %fd2955, %fd2955, 0.9999, 0.01;
	// end inline asm
	// begin inline asm
	fma.rn.f32    %f1426, %f1426, 0.9999, 0.01;
	// end inline asm
	// begin inline asm
	fma.rn.f32    %f1428, %f1428, 0.9999, 0.01;
	// end inline asm
	// begin inline asm
	fma.rn.f64    %fd2956, %fd2956, 0.9999, 0.01;
	// end inline asm
	// begin inline asm
	fma.rn.f32    %f1426, %f1426, 0.9999, 0.01;
	// end inline asm
	// begin inline asm
	fma.rn.f32    %f1428, %f1428, 0.9999, 0.01;
	// end inline asm
	// begin inline asm
	fma.rn.f64    %fd2955, %fd2955, 0.9999, 0.01;
	// end inline asm
	// begin inline asm
	fma.rn.f32    %f1426, %f1426, 0.9999, 0.01;
	// end inline asm
	// begin inline asm
	fma.rn.f32    %f1428, %f1428, 0.9999, 0.01;
	// end inline asm
	// begin inline asm
	fma.rn.f64    %fd2956, %fd2956, 0.9999, 0.01;
	// end inline asm
	// begin inline asm
	fma.rn.f32    %f1426, %f1426, 0.9999, 0.01;
	// end inline asm
	// begin inline asm
	fma.rn.f32    %f1428, %f1428, 0.9999, 0.01;
	// end inline asm
	// begin inline asm
	fma.rn.f64    %fd2955, %fd2955, 0.9999, 0.01;
	// end inline asm
	// begin inline asm
	fma.rn.f32    %f1426, %f1426, 0.9999, 0.01;
	// end inline asm
	// begin inline asm
	fma.rn.f32    %f1428, %f1428, 0.9999, 0.01;
	// end inline asm
	// begin inline asm
	fma.rn.f64    %fd2956, %fd2956, 0.9999, 0.01;
	// end inline asm
	// begin inline asm
	fma.rn.f32    %f1426, %f1426, 0.9999, 0.01;
	// end inline asm
	// begin inline asm
	fma.rn.f32    %f1428, %f1428, 0.9999, 0.01;
	// end inline asm
	// begin inline asm
	fma.rn.f64    %fd2955, %fd2955, 0.9999, 0.01;
	// end inline asm
	// begin inline asm
	fma.rn.f32    %f1426, %f1426, 0.9999, 0.01;
	// end inline asm
	// begin inline asm
	fma.rn.f32    %f1428, %f1428, 0.9999, 0.01;
	// end inline asm
	// begin inline asm
	fma.rn.f64    %fd2956, %fd2956, 0.9999, 0.01;
	// end inline asm
	// begin inline asm
	fma.rn.f32    %f1426, %f1426, 0.9999, 0.01;
	// end inline asm
	// begin inline asm
	fma.rn.f32    %f1428, %f1428, 0.9999, 0.01;
	// end inline asm
	// begin inline asm
	fma.rn.f64    %fd2955, %fd2955, 0.9999, 0.01;
	// end inline asm
	// begin inline asm
	fma.rn.f32    %f1426, %f1426, 0.9999, 0.01;
	// end inline asm
	// begin inline asm
	fma.rn.f32    %f1428, %f1428, 0.9999, 0.01;
	// end inline asm
	// begin inline asm
	fma.rn.f64    %fd2956, %fd2956, 0.9999, 0.01;
	// end inline asm
	// begin inline asm
	fma.rn.f32    %f1426, %f1426, 0.9999, 0.01;
	// end inline asm
	// begin inline asm
	fma.rn.f32    %f1428, %f1428, 0.9999, 0.01;
	// end inline asm
	// begin inline asm
	fma.rn.f64    %fd2955, %fd2955, 0.9999, 0.01;
	// end inline asm
	// begin inline asm
	fma.rn.f32    %f1426, %f1426, 0.9999, 0.01;
	// end inline asm
	// begin inline asm
	fma.rn.f32    %f1428, %f1428, 0.9999, 0.01;
	// end inline asm
	// begin inline asm
	fma.rn.f64    %fd2956, %fd2956, 0.9999, 0.01;
	// end inline asm
	// begin inline asm
	fma.rn.f32    %f1426, %f1426, 0.9999, 0.01;
	// end inline asm
	// begin inline asm
	fma.rn.f32    %f1428, %f1428, 0.9999, 0.01;
	// end inline asm
	// begin inline asm
	fma.rn.f64    %fd2955, %fd2955, 0.9999, 0.01;
	// end inline asm
	// begin inline asm
	fma.rn.f32    %f1426, %f1426, 0.9999, 0.01;
	// end inline asm
	// begin inline asm
	fma.rn.f32    %f1428, %f1428, 0.9999, 0.01;
	// end inline asm
	// begin inline asm
	fma.rn.f64    %fd2956, %fd2956, 0.9999, 0.01;
	// end inline asm
	// begin inline asm
	fma.rn.f32    %f1426, %f1426, 0.9999, 0.01;
	// end inline asm
	// begin inline asm
	fma.rn.f32    %f1428, %f1428, 0.9999, 0.01;
	// end inline asm
	// begin inline asm
	fma.rn.f64    %fd2955, %fd2955, 0.9999, 0.01;
	// end inline asm
	// begin inline asm
	fma.rn.f32    %f1426, %f1426, 0.9999, 0.01;
	// end inline asm
	// begin inline asm
	fma.rn.f32    %f1428, %f1428, 0.9999, 0.01;
	// end inline asm
	// begin inline asm
	fma.rn.f64    %fd2956, %fd2956, 0.9999, 0.01;
	// end inline asm
	// begin inline asm
	fma.rn.f32    %f1426, %f1426, 0.9999, 0.01;
	// end inline asm
	// begin inline asm
	fma.rn.f32    %f1428, %f1428, 0.9999, 0.01;
	// end inline asm
	// begin inline asm
	fma.rn.f64    %fd2955, %fd2955, 0.9999, 0.01;
	// end inline asm
	// begin inline asm
	fma.rn.f32    %f1426, %f1426, 0.9999, 0.01;
	// end inline asm
	// begin inline asm
	fma.rn.f32    %f1428, %f1428, 0.9999, 0.01;
	// end inline asm
	// begin inline asm
	fma.rn.f64    %fd2956, %fd2956, 0.9999, 0.01;
	// end inline asm
	// begin inline asm
	fma.rn.f32    %f1426, %f1426, 0.9999, 0.01;
	// end inline asm
	// begin inline asm
	fma.rn.f32    %f1428, %f1428, 0.9999, 0.01;
	// end inline asm
	// begin inline asm
	fma.rn.f64    %fd2955, %fd2955, 0.9999, 0.01;
	// end inline asm
	// begin inline asm
	fma.rn.f32    %f1426, %f1426, 0.9999, 0.01;
	// end inline asm
	// begin inline asm
	fma.rn.f32    %f1428, %f1428, 0.9999, 0.01;
	// end inline asm
	// begin inline asm
	fma.rn.f64    %fd2956, %fd2956, 0.9999, 0.01;
	// end inline asm
	// begin inline asm
	fma.rn.f32    %f1426, %f1426, 0.9999, 0.01;
	// end inline asm
	// begin inline asm
	fma.rn.f32    %f1428, %f1428, 0.9999, 0.01;
	// end inline asm
	// begin inline asm
	fma.rn.f64    %fd2955, %fd2955, 0.9999, 0.01;
	// end inline asm
	// begin inline asm
	fma.rn.f32    %f1426, %f1426, 0.9999, 0.01;
	// end inline asm
	// begin inline asm
	fma.rn.f32    %f1428, %f1428, 0.9999, 0.01;
	// end inline asm
	// begin inline asm
	fma.rn.f64    %fd2956, %fd2956, 0.9999, 0.01;
	// end inline asm
	// begin inline asm
	fma.rn.f32    %f1426, %f1426, 0.9999, 0.01;
	// end inline asm
	// begin inline asm
	fma.rn.f32    %f1428, %f1428, 0.9999, 0.01;
	// end inline asm
	// begin inline asm
	fma.rn.f64    %fd2955, %fd2955, 0.9999, 0.01;
	// end inline asm
	// begin inline asm
	fma.rn.f32    %f1426, %f1426, 0.9999, 0.01;
	// end inline asm
	// begin inline asm
	fma.rn.f32    %f1428, %f1428, 0.9999, 0.01;
	// end inline asm
	// begin inline asm
	fma.rn.f64    %fd2956, %fd2956, 0.9999, 0.01;
	// end inline asm
	// begin inline asm
	fma.rn.f32    %f1426, %f1426, 0.9999, 0.01;
	// end inline asm
	// begin inline asm
	fma.rn.f32    %f1428, %f1428, 0.9999, 0.01;
	// end inline asm
	// begin inline asm
	fma.rn.f64    %fd2955, %fd2955, 0.9999, 0.01;
	// end inline asm
	// begin inline asm
	fma.rn.f32    %f1426, %f1426, 0.9999, 0.01;
	// end inline asm
	// begin inline asm
	fma.rn.f32    %f1428, %f1428, 0.9999, 0.01;
	// end inline asm
	// begin inline asm
	fma.rn.f64    %fd2956, %fd2956, 0.9999, 0.01;
	// end inline asm
	// begin inline asm
	fma.rn.f32    %f1426, %f1426, 0.9999, 0.01;
	// end inline asm
	// begin inline asm
	fma.rn.f32    %f1428, %f1428, 0.9999, 0.01;
	// end inline asm
	// begin inline asm
	fma.rn.f64    %fd2955, %fd2955, 0.9999, 0.01;
	// end inline asm
	// begin inline asm
	fma.rn.f32    %f1426, %f1426, 0.9999, 0.01;
	// end inline asm
	// begin inline asm
	fma.rn.f32    %f1428, %f1428, 0.9999, 0.01;
	// end inline asm
	// begin inline asm
	fma.rn.f64    %fd2956, %fd2956, 0.9999, 0.01;
	// end inline asm
	// begin inline asm
	fma.rn.f32    %f1426, %f1426, 0.9999, 0.01;
	// end inline asm
	// begin inline asm
	fma.rn.f32    %f1428, %f1428, 0.9999, 0.01;
	// end inline asm
	// begin inline asm
	fma.rn.f64    %fd2955, %fd2955, 0.9999, 0.01;
	// end inline asm
	// begin inline asm
	fma.rn.f32    %f1426, %f1426, 0.9999, 0.01;
	// end inline asm
	// begin inline asm
	fma.rn.f32    %f1428, %f1428, 0.9999, 0.01;
	// end inline asm
	// begin inline asm
	fma.rn.f64    %fd2956, %fd2956, 0.9999, 0.01;
	// end inline asm
	// begin inline asm
	fma.rn.f32    %f1426, %f1426, 0.9999, 0.01;
	// end inline asm
	// begin inline asm
	fma.rn.f32    %f1428, %f1428, 0.9999, 0.01;
	// end inline asm
	// begin inline asm
	fma.rn.f64    %fd2955, %fd2955, 0.9999, 0.01;
	// end inline asm
	// begin inline asm
	fma.rn.f32    %f1426, %f1426, 0.9999, 0.01;
	// end inline asm
	// begin inline asm
	fma.rn.f32    %f1428, %f1428, 0.9999, 0.01;
	// end inline asm
	// begin inline asm
	fma.rn.f64    %fd2956, %fd2956, 0.9999, 0.01;
	// end inline asm
	// begin inline asm
	fma.rn.f32    %f1426, %f1426, 0.9999, 0.01;
	// end inline asm
	// begin inline asm
	fma.rn.f32    %f1428, %f1428, 0.9999, 0.01;
	// end inline asm
	// begin inline asm
	fma.rn.f64    %fd2955, %fd2955, 0.9999, 0.01;
	// end inline asm
	// begin inline asm
	fma.rn.f32    %f1426, %f1426, 0.9999, 0.01;
	// end inline asm
	// begin inline asm
	fma.rn.f32    %f1428, %f1428, 0.9999, 0.01;
	// end inline asm
	// begin inline asm
	fma.rn.f64    %fd2956, %fd2956, 0.9999, 0.01;
	// end inline asm
	// begin inline asm
	fma.rn.f32    %f1426, %f1426, 0.9999, 0.01;
	// end inline asm
	// begin inline asm
	fma.rn.f32    %f1428, %f1428, 0.9999, 0.01;
	// end inline asm
	// begin inline asm
	fma.rn.f64    %fd2955, %fd2955, 0.9999, 0.01;
	// end inline asm
	// begin inline asm
	fma.rn.f32    %f1426, %f1426, 0.9999, 0.01;
	// end inline asm
	// begin inline asm
	fma.rn.f32    %f1428, %f1428, 0.9999, 0.01;
	// end inline asm
	// begin inline asm
	fma.rn.f64    %fd2956, %fd2956, 0.9999, 0.01;
	// end inline asm
	// begin inline asm
	fma.rn.f32    %f1426, %f1426, 0.9999, 0.01;
	// end inline asm
	// begin inline asm
	fma.rn.f32    %f1428, %f1428, 0.9999, 0.01;
	// end inline asm
	// begin inline asm
	fma.rn.f64    %fd2955, %fd2955, 0.9999, 0.01;
	// end inline asm
	// begin inline asm
	fma.rn.f32    %f1426, %f1426, 0.9999, 0.01;
	// end inline asm
	// begin inline asm
	fma.rn.f32    %f1428, %f1428, 0.9999, 0.01;
	// end inline asm
	// begin inline asm
	fma.rn.f64    %fd2956, %fd2956, 0.9999, 0.01;
	// end inline asm
	// begin inline asm
	fma.rn.f32    %f1426, %f1426, 0.9999, 0.01;
	// end inline asm
	// begin inline asm
	fma.rn.f32    %f1428, %f1428, 0.9999, 0.01;
	// end inline asm
	// begin inline asm
	fma.rn.f64    %fd2955, %fd2955, 0.9999, 0.01;
	// end inline asm
	// begin inline asm
	fma.rn.f32    %f1426, %f1426, 0.9999, 0.01;
	// end inline asm
	// begin inline asm
	fma.rn.f32    %f1428, %f1428, 0.9999, 0.01;
	// end inline asm
	// begin inline asm
	fma.rn.f64    %fd2956, %fd2956, 0.9999, 0.01;
	// end inline asm
	// begin inline asm
	fma.rn.f32    %f1426, %f1426, 0.9999, 0.01;
	// end inline asm
	// begin inline asm
	fma.rn.f32    %f1428, %f1428, 0.9999, 0.01;
	// end inline asm
	// begin inline asm
	fma.rn.f64    %fd2955, %fd2955, 0.9999, 0.01;
	// end inline asm
	// begin inline asm
	fma.rn.f32    %f1426, %f1426, 0.9999, 0.01;
	// end inline asm
	// begin inline asm
	fma.rn.f32    %f1428, %f1428, 0.9999, 0.01;
	// end inline asm
	// begin inline asm
	fma.rn.f64    %fd2956, %fd2956, 0.9999, 0.01;
	// end inline asm
	// begin inline asm
	fma.rn.f32    %f1426, %f1426, 0.9999, 0.01;
	// end inline asm
	// begin inline asm
	fma.rn.f32    %f1428, %f1428, 0.9999, 0.01;
	// end inline asm
	// begin inline asm
	fma.rn.f64    %fd2955, %fd2955, 0.9999, 0.01;
	// end inline asm
	// begin inline asm
	fma.rn.f32    %f1426, %f1426, 0.9999, 0.01;
	// end inline asm
	// begin inline asm
	fma.rn.f32    %f1428, %f1428, 0.9999, 0.01;
	// end inline asm
	// begin inline asm
	fma.rn.f64    %fd2956, %fd2956, 0.9999, 0.01;
	// end inline asm
	// begin inline asm
	fma.rn.f32    %f1426, %f1426, 0.9999, 0.01;
	// end inline asm
	// begin inline asm
	fma.rn.f32    %f1428, %f1428, 0.9999, 0.01;
	// end inline asm
	// begin inline asm
	fma.rn.f64    %fd2955, %fd2955, 0.9999, 0.01;
	// end inline asm
	// begin inline asm
	fma.rn.f32    %f1426, %f1426, 0.9999, 0.01;
	// end inline asm
	// begin inline asm
	fma.rn.f32    %f1428, %f1428, 0.9999, 0.01;
	// end inline asm
	// begin inline asm
	fma.rn.f64    %fd2956, %fd2956, 0.9999, 0.01;
	// end inline asm
	// begin inline asm
	fma.rn.f32    %f1426, %f1426, 0.9999, 0.01;
	// end inline asm
	// begin inline asm
	fma.rn.f32    %f1428, %f1428, 0.9999, 0.01;
	// end inline asm
	// begin inline asm
	fma.rn.f64    %fd2955, %fd2955, 0.9999, 0.01;
	// end inline asm
	// begin inline asm
	fma.rn.f32    %f1426, %f1426, 0.9999, 0.01;
	// end inline asm
	// begin inline asm
	fma.rn.f32    %f1428, %f1428, 0.9999, 0.01;
	// end inline asm
	// begin inline asm
	fma.rn.f64    %fd2956, %fd2956, 0.9999, 0.01;
	// end inline asm
	// begin inline asm
	fma.rn.f32    %f1426, %f1426, 0.9999, 0.01;
	// end inline asm
	// begin inline asm
	fma.rn.f32    %f1428, %f1428, 0.9999, 0.01;
	// end inline asm
	// begin inline asm
	fma.rn.f64    %fd2955, %fd2955, 0.9999, 0.01;
	// end inline asm
	// begin inline asm
	fma.rn.f32    %f1426, %f1426, 0.9999, 0.01;
	// end inline asm
	// begin inline asm
	fma.rn.f32    %f1428, %f1428, 0.9999, 0.01;
	// end inline asm
	// begin inline asm
	fma.rn.f64    %fd2956, %fd2956, 0.9999, 0.01;
	// end inline asm
	// begin inline asm
	fma.rn.f32    %f1426, %f1426, 0.9999, 0.01;
	// end inline asm
	// begin inline asm
	fma.rn.f32    %f1428, %f1428, 0.9999, 0.01;
	// end inline asm
	// begin inline asm
	fma.rn.f64    %fd2955, %fd2955, 0.9999, 0.01;
	// end inline asm
	// begin inline asm
	fma.rn.f32    %f1426, %f1426, 0.9999, 0.01;
	// end inline asm
	// begin inline asm
	fma.rn.f32    %f1428, %f1428, 0.9999, 0.01;
	// end inline asm
	// begin inline asm
	fma.rn.f64    %fd2956, %fd2956, 0.9999, 0.01;
	// end inline asm
	// begin inline asm
	fma.rn.f32    %f1426, %f1426, 0.9999, 0.01;
	// end inline asm
	// begin inline asm
	fma.rn.f32    %f1428, %f1428, 0.9999, 0.01;
	// end inline asm
	// begin inline asm
	fma.rn.f64    %fd2955, %fd2955, 0.9999, 0.01;
	// end inline asm
	// begin inline asm
	fma.rn.f32    %f1426, %f1426, 0.9999, 0.01;
	// end inline asm
	// begin inline asm
	fma.rn.f32    %f1428, %f1428, 0.9999, 0.01;
	// end inline asm
	// begin inline asm
	fma.rn.f64    %fd2956, %fd2956, 0.9999, 0.01;
	// end inline asm
	// begin inline asm
	fma.rn.f32    %f1426, %f1426, 0.9999, 0.01;
	// end inline asm
	// begin inline asm
	fma.rn.f32    %f1428, %f1428, 0.9999, 0.01;
	// end inline asm
	// begin inline asm
	fma.rn.f64    %fd2955, %fd2955, 0.9999, 0.01;
	// end inline asm
	// begin inline asm
	fma.rn.f32    %f1426, %f1426, 0.9999, 0.01;
	// end inline asm
	// begin inline asm
	fma.rn.f32    %f1428, %f1428, 0.9999, 0.01;
	// end inline asm
	// begin inline asm
	fma.rn.f64    %fd2956, %fd2956, 0.9999, 0.01;
	// end inline asm
	// begin inline asm
	fma.rn.f32    %f1426, %f1426, 0.9999, 0.01;
	// end inline asm
	// begin inline asm
	fma.rn.f32    %f1428, %f1428, 0.9999, 0.01;
	// end inline asm
	// begin inline asm
	fma.rn.f64    %fd2955, %fd2955, 0.9999, 0.01;
	// end inline asm
	// begin inline asm
	fma.rn.f32    %f1426, %f1426, 0.9999, 0.01;
	// end inline asm
	// begin inline asm
	fma.rn.f32    %f1428, %f1428, 0.9999, 0.01;
	// end inline asm
	// begin inline asm
	fma.rn.f64    %fd2956, %fd2956, 0.9999, 0.01;
	// end inline asm
	// begin inline asm
	fma.rn.f32    %f1426, %f1426, 0.9999, 0.01;
	// end inline asm
	// begin inline asm
	fma.rn.f32    %f1428, %f1428, 0.9999, 0.01;
	// end inline asm
	// begin inline asm
	fma.rn.f64    %fd2955, %fd2955, 0.9999, 0.01;
	// end inline asm
	// begin inline asm
	fma.rn.f32    %f1426, %f1426, 0.9999, 0.01;
	// end inline asm
	// begin inline asm
	fma.rn.f32    %f1428, %f1428, 0.9999, 0.01;
	// end inline asm
	// begin inline asm
	fma.rn.f64    %fd2956, %fd2956, 0.9999, 0.01;
	// end inline asm
	// begin inline asm
	fma.rn.f32    %f1426, %f1426, 0.9999, 0.01;
	// end inline asm
	// begin inline asm
	fma.rn.f32    %f1428, %f1428, 0.9999, 0.01;
	// end inline asm
	// begin inline asm
	fma.rn.f64    %fd2955, %fd2955, 0.9999, 0.01;
	// end inline asm
	// begin inline asm
	fma.rn.f32    %f1426, %f1426, 0.9999, 0.01;
	// end inline asm
	// begin inline asm
	fma.rn.f32    %f1428, %f1428, 0.9999, 0.01;
	// end inline asm
	// begin inline asm
	fma.rn.f64    %fd2956, %fd2956, 0.9999, 0.01;
	// end inline asm
	// begin inline asm
	fma.rn.f32    %f1426, %f1426, 0.9999, 0.01;
	// end inline asm
	// begin inline asm
	fma.rn.f32    %f1428, %f1428, 0.9999, 0.01;
	// end inline asm
	// begin inline asm
	fma.rn.f64    %fd2955, %fd2955, 0.9999, 0.01;
	// end inline asm
	// begin inline asm
	fma.rn.f32    %f1426, %f1426, 0.9999, 0.01;
	// end inline asm
	// begin inline asm
	fma.rn.f32    %f1428, %f1428, 0.9999, 0.01;
	// end inline asm
	// begin inline asm
	fma.rn.f64    %fd2956, %fd2956, 0.9999, 0.01;
	// end inline asm
	// begin inline asm
	fma.rn.f32    %f1426, %f1426, 0.9999, 0.01;
	// end inline asm
	// begin inline asm
	fma.rn.f32    %f1428, %f1428, 0.9999, 0.01;
	// end inline asm
	// begin inline asm
	fma.rn.f64    %fd2955, %fd2955, 0.9999, 0.01;
	// end inline asm
	// begin inline asm
	fma.rn.f32    %f1426, %f1426, 0.9999, 0.01;
	// end inline asm
	// begin inline asm
	fma.rn.f32    %f1428, %f1428, 0.9999, 0.01;
	// end inline asm
	// begin inline asm
	fma.rn.f64    %fd2956, %fd2956, 0.9999, 0.01;
	// end inline asm
	// begin inline asm
	fma.rn.f32    %f1426, %f1426, 0.9999, 0.01;
	// end inline asm
	// begin inline asm
	fma.rn.f32    %f1428, %f1428, 0.9999, 0.01;
	// end inline asm
	// begin inline asm
	fma.rn.f64    %fd2955, %fd2955, 0.9999, 0.01;
	// end inline asm
	// begin inline asm
	fma.rn.f32    %f1426, %f1426, 0.9999, 0.01;
	// end inline asm
	// begin inline asm
	fma.rn.f32    %f1428, %f1428, 0.9999, 0.01;
	// end inline asm
	// begin inline asm
	fma.rn.f64    %fd2956, %fd2956, 0.9999, 0.01;
	// end inline asm
	// begin inline asm
	fma.rn.f32    %f1426, %f1426, 0.9999, 0.01;
	// end inline asm
	// begin inline asm
	fma.rn.f32    %f1428, %f1428, 0.9999, 0.01;
	// end inline asm
	// begin inline asm
	fma.rn.f64    %fd2955, %fd2955, 0.9999, 0.01;
	// end inline asm
	// begin inline asm
	fma.rn.f32    %f1426, %f1426, 0.9999, 0.01;
	// end inline asm
	// begin inline asm
	fma.rn.f32    %f1428, %f1428, 0.9999, 0.01;
	// end inline asm
	// begin inline asm
	fma.rn.f64    %fd2956, %fd2956, 0.9999, 0.01;
	// end inline asm
	// begin inline asm
	fma.rn.f32    %f1426, %f1426, 0.9999, 0.01;
	// end inline asm
	// begin inline asm
	fma.rn.f32    %f1428, %f1428, 0.9999, 0.01;
	// end inline asm
	// begin inline asm
	fma.rn.f64    %fd2955, %fd2955, 0.9999, 0.01;
	// end inline asm
	// begin inline asm
	fma.rn.f32    %f1426, %f1426, 0.9999, 0.01;
	// end inline asm
	// begin inline asm
	fma.rn.f32    %f1428, %f1428, 0.9999, 0.01;
	// end inline asm
	// begin inline asm
	fma.rn.f64    %fd2956, %fd2956, 0.9999, 0.01;
	// end inline asm
	// begin inline asm
	fma.rn.f32    %f1426, %f1426, 0.9999, 0.01;
	// end inline asm
	// begin inline asm
	fma.rn.f32    %f1428, %f1428, 0.9999, 0.01;
	// end inline asm
	// begin inline asm
	fma.rn.f64    %fd2955, %fd2955, 0.9999, 0.01;
	// end inline asm
	// begin inline asm
	fma.rn.f32    %f1426, %f1426, 0.9999, 0.01;
	// end inline asm
	// begin inline asm
	fma.rn.f32    %f1428, %f1428, 0.9999, 0.01;
	// end inline asm
	// begin inline asm
	fma.rn.f64    %fd2956, %fd2956, 0.9999, 0.01;
	// end inline asm
	// begin inline asm
	fma.rn.f32    %f1426, %f1426, 0.9999, 0.01;
	// end inline asm
	// begin inline asm
	fma.rn.f32    %f1428, %f1428, 0.9999, 0.01;
	// end inline asm
	// begin inline asm
	fma.rn.f64    %fd2955, %fd2955, 0.9999, 0.01;
	// end inline asm
	// begin inline asm
	fma.rn.f32    %f1426, %f1426, 0.9999, 0.01;
	// end inline asm
	// begin inline asm
	fma.rn.f32    %f1428, %f1428, 0.9999, 0.01;
	// end inline asm
	// begin inline asm
	fma.rn.f64    %fd2956, %fd2956, 0.9999, 0.01;
	// end inline asm
	// begin inline asm
	fma.rn.f32    %f1426, %f1426, 0.9999, 0.01;
	// end inline asm
	// begin inline asm
	fma.rn.f32    %f1428, %f1428, 0.9999, 0.01;
	// end inline asm
	// begin inline asm
	fma.rn.f64    %fd2955, %fd2955, 0.9999, 0.01;
	// end inline asm
	// begin inline asm
	fma.rn.f32    %f1426, %f1426, 0.9999, 0.01;
	// end inline asm
	// begin inline asm
	fma.rn.f32    %f1428, %f1428, 0.9999, 0.01;
	// end inline asm
	// begin inline asm
	fma.rn.f64    %fd2956, %fd2956, 0.9999, 0.01;
	// end inline asm
	// begin inline asm
	fma.rn.f32    %f1426, %f1426, 0.9999, 0.01;
	// end inline asm
	// begin inline asm
	fma.rn.f32    %f1428, %f1428, 0.9999, 0.01;
	// end inline asm
	// begin inline asm
	fma.rn.f64    %fd2955, %fd2955, 0.9999, 0.01;
	// end inline asm
	// begin inline asm
	fma.rn.f32    %f1426, %f1426, 0.9999, 0.01;
	// end inline asm
	// begin inline asm
	fma.rn.f32    %f1428, %f1428, 0.9999, 0.01;
	// end inline asm
	// begin inline asm
	fma.rn.f64    %fd2956, %fd2956, 0.9999, 0.01;
	// end inline asm
	// begin inline asm
	fma.rn.f32    %f1426, %f1426, 0.9999, 0.01;
	// end inline asm
	// begin inline asm
	fma.rn.f32    %f1428, %f1428, 0.9999, 0.01;
	// end inline asm
	// begin inline asm
	fma.rn.f64    %fd2955, %fd2955, 0.9999, 0.01;
	// end inline asm
	// begin inline asm
	fma.rn.f32    %f1426, %f1426, 0.9999, 0.01;
	// end inline asm
	// begin inline asm
	fma.rn.f32    %f1428, %f1428, 0.9999, 0.01;
	// end inline asm
	// begin inline asm
	fma.rn.f64    %fd2956, %fd2956, 0.9999, 0.01;
	// end inline asm
	// begin inline asm
	fma.rn.f32    %f1426, %f1426, 0.9999, 0.01;
	// end inline asm
	// begin inline asm
	fma.rn.f32    %f1428, %f1428, 0.9999, 0.01;
	// end inline asm
	// begin inline asm
	fma.rn.f64    %fd2955, %fd2955, 0.9999, 0.01;
	// end inline asm
	// begin inline asm
	fma.rn.f32    %f1426, %f1426, 0.9999, 0.01;
	// end inline asm
	// begin inline asm
	fma.rn.f32    %f1428, %f1428, 0.9999, 0.01;
	// end inline asm
	// begin inline asm
	fma.rn.f64    %fd2956, %fd2956, 0.9999, 0.01;
	// end inline asm
	// begin inline asm
	fma.rn.f32    %f1426, %f1426, 0.9999, 0.01;
	// end inline asm
	// begin inline asm
	fma.rn.f32    %f1428, %f1428, 0.9999, 0.01;
	// end inline asm
	// begin inline asm
	fma.rn.f64    %fd2955, %fd2955, 0.9999, 0.01;
	// end inline asm
	// begin inline asm
	fma.rn.f32    %f1426, %f1426, 0.9999, 0.01;
	// end inline asm
	// begin inline asm
	fma.rn.f32    %f1428, %f1428, 0.9999, 0.01;
	// end inline asm
	// begin inline asm
	fma.rn.f64    %fd2956, %fd2956, 0.9999, 0.01;
	// end inline asm
	// begin inline asm
	fma.rn.f32    %f1426, %f1426, 0.9999, 0.01;
	// end inline asm
	// begin inline asm
	fma.rn.f32    %f1428, %f1428, 0.9999, 0.01;
	// end inline asm
	// begin inline asm
	fma.rn.f64    %fd2955, %fd2955, 0.9999, 0.01;
	// end inline asm
	// begin inline asm
	fma.rn.f32    %f1426, %f1426, 0.9999, 0.01;
	// end inline asm
	// begin inline asm
	fma.rn.f32    %f1428, %f1428, 0.9999, 0.01;
	// end inline asm
	// begin inline asm
	fma.rn.f64    %fd2956, %fd2956, 0.9999, 0.01;
	// end inline asm
	// begin inline asm
	fma.rn.f32    %f1426, %f1426, 0.9999, 0.01;
	// end inline asm
	// begin inline asm
	fma.rn.f32    %f1428, %f1428, 0.9999, 0.01;
	// end inline asm
	// begin inline asm
	fma.rn.f64    %fd2955, %fd2955, 0.9999, 0.01;
	// end inline asm
	// begin inline asm
	fma.rn.f32    %f1426, %f1426, 0.9999, 0.01;
	// end inline asm
	// begin inline asm
	fma.rn.f32    %f1428, %f1428, 0.9999, 0.01;
	// end inline asm
	// begin inline asm
	fma.rn.f64    %fd2956, %fd2956, 0.9999, 0.01;
	// end inline asm
	// begin inline asm
	fma.rn.f32    %f1426, %f1426, 0.9999, 0.01;
	// end inline asm
	// begin inline asm
	fma.rn.f32    %f1428, %f1428, 0.9999, 0.01;
	// end inline asm
	// begin inline asm
	fma.rn.f64    %fd2955, %fd2955, 0.9999, 0.01;
	// end inline asm
	// begin inline asm
	fma.rn.f32    %f1426, %f1426, 0.9999, 0.01;
	// end inline asm
	// begin inline asm
	fma.rn.f32    %f1428, %f1428, 0.9999, 0.01;
	// end inline asm
	// begin inline asm
	fma.rn.f64    %fd2956, %fd2956, 0.9999, 0.01;
	// end inline asm
	// begin inline asm
	fma.rn.f32    %f1426, %f1426, 0.9999, 0.01;
	// end inline asm
	// begin inline asm
	fma.rn.f32    %f1428, %f1428, 0.9999, 0.01;
	// end inline asm
	// begin inline asm
	fma.rn.f64    %fd2955, %fd2955, 0.9999, 0.01;
	// end inline asm
	// begin inline asm
	fma.rn.f32    %f1426, %f1426, 0.9999, 0.01;
	// end inline asm
	// begin inline asm
	fma.rn.f32    %f1428, %f1428, 0.9999, 0.01;
	// end inline asm
	// begin inline asm
	fma.rn.f64    %fd2956, %fd2956, 0.9999, 0.01;
	// end inline asm
	// begin inline asm
	fma.rn.f32    %f1426, %f1426, 0.9999, 0.01;
	// end inline asm
	// begin inline asm
	fma.rn.f32    %f1428, %f1428, 0.9999, 0.01;
	// end inline asm
	// begin inline asm
	fma.rn.f64    %fd2955, %fd2955, 0.9999, 0.01;
	// end inline asm
	// begin inline asm
	fma.rn.f32    %f1426, %f1426, 0.9999, 0.01;
	// end inline asm
	// begin inline asm
	fma.rn.f32    %f1428, %f1428, 0.9999, 0.01;
	// end inline asm
	// begin inline asm
	fma.rn.f64    %fd2956, %fd2956, 0.9999, 0.01;
	// end inline asm
	// begin inline asm
	fma.rn.f32    %f1426, %f1426, 0.9999, 0.01;
	// end inline asm
	// begin inline asm
	fma.rn.f32    %f1428, %f1428, 0.9999, 0.01;
	// end inline asm
	// begin inline asm
	fma.rn.f64    %fd2955, %fd2955, 0.9999, 0.01;
	// end inline asm
	// begin inline asm
	fma.rn.f32    %f1426, %f1426, 0.9999, 0.01;
	// end inline asm
	// begin inline asm
	fma.rn.f32    %f1428, %f1428, 0.9999, 0.01;
	// end inline asm
	// begin inline asm
	fma.rn.f64    %fd2956, %fd2956, 0.9999, 0.01;
	// end inline asm
	// begin inline asm
	fma.rn.f32    %f1426, %f1426, 0.9999, 0.01;
	// end inline asm
	// begin inline asm
	fma.rn.f32    %f1428, %f1428, 0.9999, 0.01;
	// end inline asm
	// begin inline asm
	fma.rn.f64    %fd2955, %fd2955, 0.9999, 0.01;
	// end inline asm
	// begin inline asm
	fma.rn.f32    %f1426, %f1426, 0.9999, 0.01;
	// end inline asm
	// begin inline asm
	fma.rn.f32    %f1428, %f1428, 0.9999, 0.01;
	// end inline asm
	// begin inline asm
	fma.rn.f64    %fd2956, %fd2956, 0.9999, 0.01;
	// end inline asm
	// begin inline asm
	fma.rn.f32    %f1426, %f1426, 0.9999, 0.01;
	// end inline asm
	// begin inline asm
	fma.rn.f32    %f1428, %f1428, 0.9999, 0.01;
	// end inline asm
	// begin inline asm
	fma.rn.f64    %fd2955, %fd2955, 0.9999, 0.01;
	// end inline asm
	// begin inline asm
	fma.rn.f32    %f1426, %f1426, 0.9999, 0.01;
	// end inline asm
	// begin inline asm
	fma.rn.f32    %f1428, %f1428, 0.9999, 0.01;
	// end inline asm
	// begin inline asm
	fma.rn.f64    %fd2956, %fd2956, 0.9999, 0.01;
	// end inline asm
	// begin inline asm
	fma.rn.f32    %f1426, %f1426, 0.9999, 0.01;
	// end inline asm
	// begin inline asm
	fma.rn.f32    %f1428, %f1428, 0.9999, 0.01;
	// end inline asm
	// begin inline asm
	fma.rn.f64    %fd2955, %fd2955, 0.9999, 0.01;
	// end inline asm
	// begin inline asm
	fma.rn.f32    %f1426, %f1426, 0.9999, 0.01;
	// end inline asm
	// begin inline asm
	fma.rn.f32    %f1428, %f1428, 0.9999, 0.01;
	// end inline asm
	// begin inline asm
	fma.rn.f64    %fd2956, %fd2956, 0.9999, 0.01;
	// end inline asm
	// begin inline asm
	fma.rn.f32    %f1426, %f1426, 0.9999, 0.01;
	// end inline asm
	// begin inline asm
	fma.rn.f32    %f1428, %f1428, 0.9999, 0.01;
	// end inline asm
	// begin inline asm
	fma.rn.f64    %fd2955, %fd2955, 0.9999, 0.01;
	// end inline asm
	// begin inline asm
	fma.rn.f32    %f1426, %f1426, 0.9999, 0.01;
	// end inline asm
	// begin inline asm
	fma.rn.f32    %f1428, %f1428, 0.9999, 0.01;
	// end inline asm
	// begin inline asm
	fma.rn.f64    %fd2956, %fd2956, 0.9999, 0.01;
	// end inline asm
	// begin inline asm
	fma.rn.f32    %f1426, %f1426, 0.9999, 0.01;
	// end inline asm
	// begin inline asm
	fma.rn.f32    %f1428, %f1428, 0.9999, 0.01;
	// end inline asm
	// begin inline asm
	fma.rn.f64    %fd2955, %fd2955, 0.9999, 0.01;
	// end inline asm
	// begin inline asm
	fma.rn.f32    %f1426, %f1426, 0.9999, 0.01;
	// end inline asm
	// begin inline asm
	fma.rn.f32    %f1428, %f1428, 0.9999, 0.01;
	// end inline asm
	// begin inline asm
	fma.rn.f64    %fd2956, %fd2956, 0.9999, 0.01;
	// end inline asm
	// begin inline asm
	fma.rn.f32    %f1426, %f1426, 0.9999, 0.01;
	// end inline asm
	// begin inline asm
	fma.rn.f32    %f1428, %f1428, 0.9999, 0.01;
	// end inline asm
	// begin inline asm
	fma.rn.f64    %fd2955, %fd2955, 0.9999, 0.01;
	// end inline asm
	// begin inline asm
	fma.rn.f32    %f1426, %f1426, 0.9999, 0.01;
	// end inline asm
	// begin inline asm
	fma.rn.f32    %f1428, %f1428, 0.9999, 0.01;
	// end inline asm
	// begin inline asm
	fma.rn.f64    %fd2956, %fd2956, 0.9999, 0.01;
	// end inline asm
	// begin inline asm
	fma.rn.f32    %f1426, %f1426, 0.9999, 0.01;
	// end inline asm
	// begin inline asm
	fma.rn.f32    %f1428, %f1428, 0.9999, 0.01;
	// end inline asm
	// begin inline asm
	fma.rn.f64    %fd2955, %fd2955, 0.9999, 0.01;
	// end inline asm
	// begin inline asm
	fma.rn.f32    %f1426, %f1426, 0.9999, 0.01;
	// end inline asm
	// begin inline asm
	fma.rn.f32    %f1428, %f1428, 0.9999, 0.01;
	// end inline asm
	// begin inline asm
	fma.rn.f64    %fd2956, %fd2956, 0.9999, 0.01;
	// end inline asm
	// begin inline asm
	fma.rn.f32    %f1426, %f1426, 0.9999, 0.01;
	// end inline asm
	// begin inline asm
	fma.rn.f32    %f1428, %f1428, 0.9999, 0.01;
	// end inline asm
	// begin inline asm
	fma.rn.f64    %fd2955, %fd2955, 0.9999, 0.01;
	// end inline asm
	// begin inline asm
	fma.rn.f32    %f1426, %f1426, 0.9999, 0.01;
	// end inline asm
	// begin inline asm
	fma.rn.f32    %f1428, %f1428, 0.9999, 0.01;
	// end inline asm
	// begin inline asm
	fma.rn.f64    %fd2956, %fd2956, 0.9999, 0.01;
	// end inline asm
	// begin inline asm
	fma.rn.f32    %f1426, %f1426, 0.9999, 0.01;
	// end inline asm
	// begin inline asm
	fma.rn.f32    %f1428, %f1428, 0.9999, 0.01;
	// end inline asm
	// begin inline asm
	fma.rn.f64    %fd2955, %fd2955, 0.9999, 0.01;
	// end inline asm
	// begin inline asm
	fma.rn.f32    %f1426, %f1426, 0.9999, 0.01;
	// end inline asm
	// begin inline asm
	fma.rn.f32    %f1428, %f1428, 0.9999, 0.01;
	// end inline asm
	// begin inline asm
	fma.rn.f64    %fd2956, %fd2956, 0.9999, 0.01;
	// end inline asm
	// begin inline asm
	fma.rn.f32    %f1426, %f1426, 0.9999, 0.01;
	// end inline asm
	// begin inline asm
	fma.rn.f32    %f1428, %f1428, 0.9999, 0.01;
	// end inline asm
	// begin inline asm
	fma.rn.f64    %fd2955, %fd2955, 0.9999, 0.01;
	// end inline asm
	// begin inline asm
	fma.rn.f32    %f1426, %f1426, 0.9999, 0.01;
	// end inline asm
	// begin inline asm
	fma.rn.f32    %f1428, %f1428, 0.9999, 0.01;
	// end inline asm
	// begin inline asm
	fma.rn.f64    %fd2956, %fd2956, 0.9999, 0.01;
	// end inline asm
	// begin inline asm
	fma.rn.f32    %f1426, %f1426, 0.9999, 0.01;
	// end inline asm
	// begin inline asm
	fma.rn.f32    %f1428, %f1428, 0.9999, 0.01;
	// end inline asm
	// begin inline asm
	fma.rn.f64    %fd2955, %fd2955, 0.9999, 0.01;
	// end inline asm
	// begin inline asm
	fma.rn.f32    %f1426, %f1426, 0.9999, 0.01;
	// end inline asm
	// begin inline asm
	fma.rn.f32    %f1428, %f1428, 0.9999, 0.01;
	// end inline asm
	// begin inline asm
	fma.rn.f64    %fd2956, %fd2956, 0.9999, 0.01;
	// end inline asm
	// begin inline asm
	fma.rn.f32    %f1426, %f1426, 0.9999, 0.01;
	// end inline asm
	// begin inline asm
	fma.rn.f32    %f1428, %f1428, 0.9999, 0.01;
	// end inline asm
	// begin inline asm
	fma.rn.f64    %fd2955, %fd2955, 0.9999, 0.01;
	// end inline asm
	// begin inline asm
	fma.rn.f32    %f1426, %f1426, 0.9999, 0.01;
	// end inline asm
	// begin inline asm
	fma.rn.f32    %f1428, %f1428, 0.9999, 0.01;
	// end inline asm
	// begin inline asm
	fma.rn.f64    %fd2956, %fd2956, 0.9999, 0.01;
	// end inline asm
	// begin inline asm
	fma.rn.f32    %f1426, %f1426, 0.9999, 0.01;
	// end inline asm
	// begin inline asm
	fma.rn.f32    %f1428, %f1428, 0.9999, 0.01;
	// end inline asm
	// begin inline asm
	fma.rn.f64    %fd2955, %fd2955, 0.9999, 0.01;
	// end inline asm
	// begin inline asm
	fma.rn.f32    %f1426, %f1426, 0.9999, 0.01;
	// end inline asm
	// begin inline asm
	fma.rn.f32    %f1428, %f1428, 0.9999, 0.01;
	// end inline asm
	// begin inline asm
	fma.rn.f64    %fd2956, %fd2956, 0.9999, 0.01;
	// end inline asm
	// begin inline asm
	fma.rn.f32    %f1426, %f1426, 0.9999, 0.01;
	// end inline asm
	// begin inline asm
	fma.rn.f32    %f1428, %f1428, 0.9999, 0.01;
	// end inline asm
	// begin inline asm
	fma.rn.f64    %fd2955, %fd2955, 0.9999, 0.01;
	// end inline asm
	// begin inline asm
	fma.rn.f32    %f1426, %f1426, 0.9999, 0.01;
	// end inline asm
	// begin inline asm
	fma.rn.f32    %f1428, %f1428, 0.9999, 0.01;
	// end inline asm
	// begin inline asm
	fma.rn.f64    %fd2956, %fd2956, 0.9999, 0.01;
	// end inline asm
	// begin inline asm
	fma.rn.f32    %f1426, %f1426, 0.9999, 0.01;
	// end inline asm
	// begin inline asm
	fma.rn.f32    %f1428, %f1428, 0.9999, 0.01;
	// end inline asm
	// begin inline asm
	fma.rn.f64    %fd2955, %fd2955, 0.9999, 0.01;
	// end inline asm
	// begin inline asm
	fma.rn.f32    %f1426, %f1426, 0.9999, 0.01;
	// end inline asm
	// begin inline asm
	fma.rn.f32    %f1428, %f1428, 0.9999, 0.01;
	// end inline asm
	// begin inline asm
	fma.rn.f64    %fd2956, %fd2956, 0.9999, 0.01;
	// end inline asm
	// begin inline asm
	fma.rn.f32    %f1426, %f1426, 0.9999, 0.01;
	// end inline asm
	// begin inline asm
	fma.rn.f32    %f1428, %f1428, 0.9999, 0.01;
	// end inline asm
	// begin inline asm
	fma.rn.f64    %fd2955, %fd2955, 0.9999, 0.01;
	// end inline asm
	// begin inline asm
	fma.rn.f32    %f1426, %f1426, 0.9999, 0.01;
	// end inline asm
	// begin inline asm
	fma.rn.f32    %f1428, %f1428, 0.9999, 0.01;
	// end inline asm
	// begin inline asm
	fma.rn.f64    %fd2956, %fd2956, 0.9999, 0.01;
	// end inline asm
	// begin inline asm
	fma.rn.f32    %f1426, %f1426, 0.9999, 0.01;
	// end inline asm
	// begin inline asm
	fma.rn.f32    %f1428, %f1428, 0.9999, 0.01;
	// end inline asm
	// begin inline asm
	fma.rn.f64    %fd2955, %fd2955, 0.9999, 0.01;
	// end inline asm
	// begin inline asm
	fma.rn.f32    %f1426, %f1426, 0.9999, 0.01;
	// end inline asm
	// begin inline asm
	fma.rn.f32    %f1428, %f1428, 0.9999, 0.01;
	// end inline asm
	// begin inline asm
	fma.rn.f64    %fd2956, %fd2956, 0.9999, 0.01;
	// end inline asm
	// begin inline asm
	fma.rn.f32    %f1426, %f1426, 0.9999, 0.01;
	// end inline asm
	// begin inline asm
	fma.rn.f32    %f1428, %f1428, 0.9999, 0.01;
	// end inline asm
	// begin inline asm
	fma.rn.f64    %fd2955, %fd2955, 0.9999, 0.01;
	// end inline asm
	// begin inline asm
	fma.rn.f32    %f1426, %f1426, 0.9999, 0.01;
	// end inline asm
	// begin inline asm
	fma.rn.f32    %f1428, %f1428, 0.9999, 0.01;
	// end inline asm
	// begin inline asm
	fma.rn.f64    %fd2956, %fd2956, 0.9999, 0.01;
	// end inline asm
	// begin inline asm
	fma.rn.f32    %f1426, %f1426, 0.9999, 0.01;
	// end inline asm
	// begin inline asm
	fma.rn.f32    %f1428, %f1428, 0.9999, 0.01;
	// end inline asm
	// begin inline asm
	fma.rn.f64    %fd2955, %fd2955, 0.9999, 0.01;
	// end inline asm
	// begin inline asm
	fma.rn.f32    %f1426, %f1426, 0.9999, 0.01;
	// end inline asm
	// begin inline asm
	fma.rn.f32    %f1428, %f1428, 0.9999, 0.01;
	// end inline asm
	// begin inline asm
	fma.rn.f64    %fd2956, %fd2956, 0.9999, 0.01;
	// end inline asm
	// begin inline asm
	fma.rn.f32    %f1426, %f1426, 0.9999, 0.01;
	// end inline asm
	// begin inline asm
	fma.rn.f32    %f1428, %f1428, 0.9999, 0.01;
	// end inline asm
	// begin inline asm
	fma.rn.f64    %fd2955, %fd2955, 0.9999, 0.01;
	// end inline asm
	// begin inline asm
	fma.rn.f32    %f1426, %f1426, 0.9999, 0.01;
	// end inline asm
	// begin inline asm
	fma.rn.f32    %f1428, %f1428, 0.9999, 0.01;
	// end inline asm
	// begin inline asm
	fma.rn.f64    %fd2956, %fd2956, 0.9999, 0.01;
	// end inline asm
	// begin inline asm
	fma.rn.f32    %f1426, %f1426, 0.9999, 0.01;
	// end inline asm
	// begin inline asm
	fma.rn.f32    %f1428, %f1428, 0.9999, 0.01;
	// end inline asm
	// begin inline asm
	fma.rn.f64    %fd2955, %fd2955, 0.9999, 0.01;
	// end inline asm
	// begin inline asm
	fma.rn.f32    %f1426, %f1426, 0.9999, 0.01;
	// end inline asm
	// begin inline asm
	fma.rn.f32    %f1428, %f1428, 0.9999, 0.01;
	// end inline asm
	// begin inline asm
	fma.rn.f64    %fd2956, %fd2956, 0.9999, 0.01;
	// end inline asm
	// begin inline asm
	fma.rn.f32    %f1426, %f1426, 0.9999, 0.01;
	// end inline asm
	// begin inline asm
	fma.rn.f32    %f1428, %f1428, 0.9999, 0.01;
	// end inline asm
	// begin inline asm
	fma.rn.f64    %fd2955, %fd2955, 0.9999, 0.01;
	// end inline asm
	// begin inline asm
	fma.rn.f32    %f1426, %f1426, 0.9999, 0.01;
	// end inline asm
	// begin inline asm
	fma.rn.f32    %f1428, %f1428, 0.9999, 0.01;
	// end inline asm
	// begin inline asm
	fma.rn.f64    %fd2956, %fd2956, 0.9999, 0.01;
	// end inline asm
	// begin inline asm
	fma.rn.f32    %f1426, %f1426, 0.9999, 0.01;
	// end inline asm
	// begin inline asm
	fma.rn.f32    %f1428, %f1428, 0.9999, 0.01;
	// end inline asm
	// begin inline asm
	fma.rn.f64    %fd2955, %fd2955, 0.9999, 0.01;
	// end inline asm
	// begin inline asm
	fma.rn.f32    %f1426, %f1426, 0.9999, 0.01;
	// end inline asm
	// begin inline asm
	fma.rn.f32    %f1428, %f1428, 0.9999, 0.01;
	// end inline asm
	// begin inline asm
	fma.rn.f64    %fd2956, %fd2956, 0.9999, 0.01;
	// end inline asm
	// begin inline asm
	fma.rn.f32    %f1426, %f1426, 0.9999, 0.01;
	// end inline asm
	// begin inline asm
	fma.rn.f32    %f1428, %f1428, 0.9999, 0.01;
	// end inline asm
	// begin inline asm
	fma.rn.f64    %fd2955, %fd2955, 0.9999, 0.01;
	// end inline asm
	// begin inline asm
	fma.rn.f32    %f1426, %f1426, 0.9999, 0.01;
	// end inline asm
	// begin inline asm
	fma.rn.f32    %f1428, %f1428, 0.9999, 0.01;
	// end inline asm
	// begin inline asm
	fma.rn.f64    %fd2956, %fd2956, 0.9999, 0.01;
	// end inline asm
	// begin inline asm
	fma.rn.f32    %f1426, %f1426, 0.9999, 0.01;
	// end inline asm
	// begin inline asm
	fma.rn.f32    %f1428, %f1428, 0.9999, 0.01;
	// end inline asm
	// begin inline asm
	fma.rn.f64    %fd2955, %fd2955, 0.9999, 0.01;
	// end inline asm
	// begin inline asm
	fma.rn.f32    %f1426, %f1426, 0.9999, 0.01;
	// end inline asm
	// begin inline asm
	fma.rn.f32    %f1428, %f1428, 0.9999, 0.01;
	// end inline asm
	// begin inline asm
	fma.rn.f64    %fd2956, %fd2956, 0.9999, 0.01;
	// end inline asm
	// begin inline asm
	fma.rn.f32    %f1426, %f1426, 0.9999, 0.01;
	// end inline asm
	// begin inline asm
	fma.rn.f32    %f1428, %f1428, 0.9999, 0.01;
	// end inline asm
	// begin inline asm
	fma.rn.f64    %fd2955, %fd2955, 0.9999, 0.01;
	// end inline asm
	// begin inline asm
	fma.rn.f32    %f1426, %f1426, 0.9999, 0.01;
	// end inline asm
	// begin inline asm
	fma.rn.f32    %f1428, %f1428, 0.9999, 0.01;
	// end inline asm
	// begin inline asm
	fma.rn.f64    %fd2956, %fd2956, 0.9999, 0.01;
	// end inline asm
	// begin inline asm
	fma.rn.f32    %f1426, %f1426, 0.9999, 0.01;
	// end inline asm
	// begin inline asm
	fma.rn.f32    %f1428, %f1428, 0.9999, 0.01;
	// end inline asm
	// begin inline asm
	fma.rn.f64    %fd2955, %fd2955, 0.9999, 0.01;
	// end inline asm
	// begin inline asm
	fma.rn.f32    %f1426, %f1426, 0.9999, 0.01;
	// end inline asm
	// begin inline asm
	fma.rn.f32    %f1428, %f1428, 0.9999, 0.01;
	// end inline asm
	// begin inline asm
	fma.rn.f64    %fd2956, %fd2956, 0.9999, 0.01;
	// end inline asm
	// begin inline asm
	fma.rn.f32    %f1426, %f1426, 0.9999, 0.01;
	// end inline asm
	// begin inline asm
	fma.rn.f32    %f1428, %f1428, 0.9999, 0.01;
	// end inline asm
	// begin inline asm
	fma.rn.f64    %fd2955, %fd2955, 0.9999, 0.01;
	// end inline asm
	// begin inline asm
	fma.rn.f32    %f1426, %f1426, 0.9999, 0.01;
	// end inline asm
	// begin inline asm
	fma.rn.f32    %f1428, %f1428, 0.9999, 0.01;
	// end inline asm
	// begin inline asm
	fma.rn.f64    %fd2956, %fd2956, 0.9999, 0.01;
	// end inline asm
	// begin inline asm
	fma.rn.f32    %f1426, %f1426, 0.9999, 0.01;
	// end inline asm
	// begin inline asm
	fma.rn.f32    %f1428, %f1428, 0.9999, 0.01;
	// end inline asm
	// begin inline asm
	fma.rn.f64    %fd2955, %fd2955, 0.9999, 0.01;
	// end inline asm
	// begin inline asm
	fma.rn.f32    %f1426, %f1426, 0.9999, 0.01;
	// end inline asm
	// begin inline asm
	fma.rn.f32    %f1428, %f1428, 0.9999, 0.01;
	// end inline asm
	// begin inline asm
	fma.rn.f64    %fd2956, %fd2956, 0.9999, 0.01;
	// end inline asm
	// begin inline asm
	fma.rn.f32    %f1426, %f1426, 0.9999, 0.01;
	// end inline asm
	// begin inline asm
	fma.rn.f32    %f1428, %f1428, 0.9999, 0.01;
	// end inline asm
	// begin inline asm
	fma.rn.f64    %fd2955, %fd2955, 0.9999, 0.01;
	// end inline asm
	// begin inline asm
	fma.rn.f32    %f1426, %f1426, 0.9999, 0.01;
	// end inline asm
	// begin inline asm
	fma.rn.f32    %f1428, %f1428, 0.9999, 0.01;
	// end inline asm
	// begin inline asm
	fma.rn.f64    %fd2956, %fd2956, 0.9999, 0.01;
	// end inline asm
	// begin inline asm
	fma.rn.f32    %f1426, %f1426, 0.9999, 0.01;
	// end inline asm
	// begin inline asm
	fma.rn.f32    %f1428, %f1428, 0.9999, 0.01;
	// end inline asm
	// begin inline asm
	fma.rn.f64    %fd2955, %fd2955, 0.9999, 0.01;
	// end inline asm
	// begin inline asm
	fma.rn.f32    %f1426, %f1426, 0.9999, 0.01;
	// end inline asm
	// begin inline asm
	fma.rn.f32    %f1428, %f1428, 0.9999, 0.01;
	// end inline asm
	// begin inline asm
	fma.rn.f64    %fd2956, %fd2956, 0.9999, 0.01;
	// end inline asm
	// begin inline asm
	fma.rn.f32    %f1426, %f1426, 0.9999, 0.01;
	// end inline asm
	// begin inline asm
	fma.rn.f32    %f1428, %f1428, 0.9999, 0.01;
	// end inline asm
	// begin inline asm
	fma.rn.f64    %fd2955, %fd2955, 0.9999, 0.01;
	// end inline asm
	// begin inline asm
	fma.rn.f32    %f1426, %f1426, 0.9999, 0.01;
	// end inline asm
	// begin inline asm
	fma.rn.f32    %f1428, %f1428, 0.9999, 0.01;
	// end inline asm
	// begin inline asm
	fma.rn.f64    %fd2956, %fd2956, 0.9999, 0.01;
	// end inline asm
	// begin inline asm
	fma.rn.f32    %f1426, %f1426, 0.9999, 0.01;
	// end inline asm
	// begin inline asm
	fma.rn.f32    %f1428, %f1428, 0.9999, 0.01;
	// end inline asm
	// begin inline asm
	fma.rn.f64    %fd2955, %fd2955, 0.9999, 0.01;
	// end inline asm
	// begin inline asm
	fma.rn.f32    %f1426, %f1426, 0.9999, 0.01;
	// end inline asm
	// begin inline asm
	fma.rn.f32    %f1428, %f1428, 0.9999, 0.01;
	// end inline asm
	// begin inline asm
	fma.rn.f64    %fd2956, %fd2956, 0.9999, 0.01;
	// end inline asm
	// begin inline asm
	fma.rn.f32    %f1426, %f1426, 0.9999, 0.01;
	// end inline asm
	// begin inline asm
	fma.rn.f32    %f1428, %f1428, 0.9999, 0.01;
	// end inline asm
	// begin inline asm
	fma.rn.f64    %fd2955, %fd2955, 0.9999, 0.01;
	// end inline asm
	// begin inline asm
	fma.rn.f32    %f1426, %f1426, 0.9999, 0.01;
	// end inline asm
	// begin inline asm
	fma.rn.f32    %f1428, %f1428, 0.9999, 0.01;
	// end inline asm
	// begin inline asm
	fma.rn.f64    %fd2956, %fd2956, 0.9999, 0.01;
	// end inline asm
	// begin inline asm
	fma.rn.f32    %f1426, %f1426, 0.9999, 0.01;
	// end inline asm
	// begin inline asm
	fma.rn.f32    %f1428, %f1428, 0.9999, 0.01;
	// end inline asm
	// begin inline asm
	fma.rn.f64    %fd2955, %fd2955, 0.9999, 0.01;
	// end inline asm
	// begin inline asm
	fma.rn.f32    %f1426, %f1426, 0.9999, 0.01;
	// end inline asm
	// begin inline asm
	fma.rn.f32    %f1428, %f1428, 0.9999, 0.01;
	// end inline asm
	// begin inline asm
	fma.rn.f64    %fd2956, %fd2956, 0.9999, 0.01;
	// end inline asm
	// begin inline asm
	fma.rn.f32    %f1426, %f1426, 0.9999, 0.01;
	// end inline asm
	// begin inline asm
	fma.rn.f32    %f1428, %f1428, 0.9999, 0.01;
	// end inline asm
	// begin inline asm
	fma.rn.f64    %fd2955, %fd2955, 0.9999, 0.01;
	// end inline asm
	// begin inline asm
	fma.rn.f32    %f1426, %f1426, 0.9999, 0.01;
	// end inline asm
	// begin inline asm
	fma.rn.f32    %f1428, %f1428, 0.9999, 0.01;
	// end inline asm
	// begin inline asm
	fma.rn.f64    %fd2956, %fd2956, 0.9999, 0.01;
	// end inline asm
	// begin inline asm
	fma.rn.f32    %f1426, %f1426, 0.9999, 0.01;
	// end inline asm
	// begin inline asm
	fma.rn.f32    %f1428, %f1428, 0.9999, 0.01;
	// end inline asm
	// begin inline asm
	fma.rn.f64    %fd2955, %fd2955, 0.9999, 0.01;
	// end inline asm
	// begin inline asm
	fma.rn.f32    %f1426, %f1426, 0.9999, 0.01;
	// end inline asm
	// begin inline asm
	fma.rn.f32    %f1428, %f1428, 0.9999, 0.01;
	// end inline asm
	// begin inline asm
	fma.rn.f64    %fd2956, %fd2956, 0.9999, 0.01;
	// end inline asm
	// begin inline asm
	fma.rn.f32    %f1426, %f1426, 0.9999, 0.01;
	// end inline asm
	// begin inline asm
	fma.rn.f32    %f1428, %f1428, 0.9999, 0.01;
	// end inline asm
	// begin inline asm
	fma.rn.f64    %fd2955, %fd2955, 0.9999, 0.01;
	// end inline asm
	// begin inline asm
	fma.rn.f32    %f1426, %f1426, 0.9999, 0.01;
	// end inline asm
	// begin inline asm
	fma.rn.f32    %f1428, %f1428, 0.9999, 0.01;
	// end inline asm
	// begin inline asm
	fma.rn.f64    %fd2956, %fd2956, 0.9999, 0.01;
	// end inline asm
	// begin inline asm
	fma.rn.f32    %f1426, %f1426, 0.9999, 0.01;
	// end inline asm
	// begin inline asm
	fma.rn.f32    %f1428, %f1428, 0.9999, 0.01;
	// end inline asm
	// begin inline asm
	fma.rn.f64    %fd2955, %fd2955, 0.9999, 0.01;
	// end inline asm
	// begin inline asm
	fma.rn.f32    %f1426, %f1426, 0.9999, 0.01;
	// end inline asm
	// begin inline asm
	fma.rn.f32    %f1428, %f1428, 0.9999, 0.01;
	// end inline asm
	// begin inline asm
	fma.rn.f64    %fd2956, %fd2956, 0.9999, 0.01;
	// end inline asm
	// begin inline asm
	fma.rn.f32    %f1426, %f1426, 0.9999, 0.01;
	// end inline asm
	// begin inline asm
	fma.rn.f32    %f1428, %f1428, 0.9999, 0.01;
	// end inline asm
	// begin inline asm
	fma.rn.f64    %fd2955, %fd2955, 0.9999, 0.01;
	// end inline asm
	// begin inline asm
	fma.rn.f32    %f1426, %f1426, 0.9999, 0.01;
	// end inline asm
	// begin inline asm
	fma.rn.f32    %f1428, %f1428, 0.9999, 0.01;
	// end inline asm
	// begin inline asm
	fma.rn.f64    %fd2956, %fd2956, 0.9999, 0.01;
	// end inline asm
	// begin inline asm
	fma.rn.f32    %f1426, %f1426, 0.9999, 0.01;
	// end inline asm
	// begin inline asm
	fma.rn.f32    %f1428, %f1428, 0.9999, 0.01;
	// end inline asm
	// begin inline asm
	fma.rn.f64    %fd2955, %fd2955, 0.9999, 0.01;
	// end inline asm
	// begin inline asm
	fma.rn.f32    %f1426, %f1426, 0.9999, 0.01;
	// end inline asm
	// begin inline asm
	fma.rn.f32    %f1428, %f1428, 0.9999, 0.01;
	// end inline asm
	// begin inline asm
	fma.rn.f64    %fd2956, %fd2956, 0.9999, 0.01;
	// end inline asm
	// begin inline asm
	fma.rn.f32    %f1426, %f1426, 0.9999, 0.01;
	// end inline asm
	// begin inline asm
	fma.rn.f32    %f1428, %f1428, 0.9999, 0.01;
	// end inline asm
	// begin inline asm
	fma.rn.f64    %fd2955, %fd2955, 0.9999, 0.01;
	// end inline asm
	// begin inline asm
	fma.rn.f32    %f1426, %f1426, 0.9999, 0.01;
	// end inline asm
	// begin inline asm
	fma.rn.f32    %f1428, %f1428, 0.9999, 0.01;
	// end inline asm
	// begin inline asm
	fma.rn.f64    %fd2956, %fd2956, 0.9999, 0.01;
	// end inline asm
	// begin inline asm
	fma.rn.f32    %f1426, %f1426, 0.9999, 0.01;
	// end inline asm
	// begin inline asm
	fma.rn.f32    %f1428, %f1428, 0.9999, 0.01;
	// end inline asm
	// begin inline asm
	fma.rn.f64    %fd2955, %fd2955, 0.9999, 0.01;
	// end inline asm
	// begin inline asm
	fma.rn.f32    %f1426, %f1426, 0.9999, 0.01;
	// end inline asm
	// begin inline asm
	fma.rn.f32    %f1428, %f1428, 0.9999, 0.01;
	// end inline asm
	// begin inline asm
	fma.rn.f64    %fd2956, %fd2956, 0.9999, 0.01;
	// end inline asm
	// begin inline asm
	fma.rn.f32    %f1426, %f1426, 0.9999, 0.01;
	// end inline asm
	// begin inline asm
	fma.rn.f32    %f1428, %f1428, 0.9999, 0.01;
	// end inline asm
	// begin inline asm
	fma.rn.f64    %fd2955, %fd2955, 0.9999, 0.01;
	// end inline asm
	// begin inline asm
	fma.rn.f32    %f1426, %f1426, 0.9999, 0.01;
	// end inline asm
	// begin inline asm
	fma.rn.f32    %f1428, %f1428, 0.9999, 0.01;
	// end inline asm
	// begin inline asm
	fma.rn.f64    %fd2956, %fd2956, 0.9999, 0.01;
	// end inline asm
	// begin inline asm
	fma.rn.f32    %f1426, %f1426, 0.9999, 0.01;
	// end inline asm
	// begin inline asm
	fma.rn.f32    %f1428, %f1428, 0.9999, 0.01;
	// end inline asm
	// begin inline asm
	fma.rn.f64    %fd2955, %fd2955, 0.9999, 0.01;
	// end inline asm
	// begin inline asm
	fma.rn.f32    %f1426, %f1426, 0.9999, 0.01;
	// end inline asm
	// begin inline asm
	fma.rn.f32    %f1428, %f1428, 0.9999, 0.01;
	// end inline asm
	// begin inline asm
	fma.rn.f64    %fd2956, %fd2956, 0.9999, 0.01;
	// end inline asm
	// begin inline asm
	fma.rn.f32    %f1426, %f1426, 0.9999, 0.01;
	// end inline asm
	// begin inline asm
	fma.rn.f32    %f1428, %f1428, 0.9999, 0.01;
	// end inline asm
	// begin inline asm
	fma.rn.f64    %fd2955, %fd2955, 0.9999, 0.01;
	// end inline asm
	// begin inline asm
	fma.rn.f32    %f1426, %f1426, 0.9999, 0.01;
	// end inline asm
	// begin inline asm
	fma.rn.f32    %f1428, %f1428, 0.9999, 0.01;
	// end inline asm
	// begin inline asm
	fma.rn.f64    %fd2956, %fd2956, 0.9999, 0.01;
	// end inline asm
	// begin inline asm
	fma.rn.f32    %f1426, %f1426, 0.9999, 0.01;
	// end inline asm
	// begin inline asm
	fma.rn.f32    %f1428, %f1428, 0.9999, 0.01;
	// end inline asm
	// begin inline asm
	fma.rn.f64    %fd2955, %fd2955, 0.9999, 0.01;
	// end inline asm
	// begin inline asm
	fma.rn.f32    %f1426, %f1426, 0.9999, 0.01;
	// end inline asm
	// begin inline asm
	fma.rn.f32    %f1428, %f1428, 0.9999, 0.01;
	// end inline asm
	// begin inline asm
	fma.rn.f64    %fd2956, %fd2956, 0.9999, 0.01;
	// end inline asm
	// begin inline asm
	fma.rn.f32    %f1426, %f1426, 0.9999, 0.01;
	// end inline asm
	// begin inline asm
	fma.rn.f32    %f1428, %f1428, 0.9999, 0.01;
	// end inline asm
	// begin inline asm
	fma.rn.f64    %fd2955, %fd2955, 0.9999, 0.01;
	// end inline asm
	// begin inline asm
	fma.rn.f32    %f1426, %f1426, 0.9999, 0.01;
	// end inline asm
	// begin inline asm
	fma.rn.f32    %f1428, %f1428, 0.9999, 0.01;
	// end inline asm
	// begin inline asm
	fma.rn.f64    %fd2956, %fd2956, 0.9999, 0.01;
	// end inline asm
	// begin inline asm
	fma.rn.f32    %f1426, %f1426, 0.9999, 0.01;
	// end inline asm
	// begin inline asm
	fma.rn.f32    %f1428, %f1428, 0.9999, 0.01;
	// end inline asm
	// begin inline asm
	fma.rn.f64    %fd2955, %fd2955, 0.9999, 0.01;
	// end inline asm
	// begin inline asm
	fma.rn.f32    %f1426, %f1426, 0.9999, 0.01;
	// end inline asm
	// begin inline asm
	fma.rn.f32    %f1428, %f1428, 0.9999, 0.01;
	// end inline asm
	// begin inline asm
	fma.rn.f64    %fd2956, %fd2956, 0.9999, 0.01;
	// end inline asm
	// begin inline asm
	fma.rn.f32    %f1426, %f1426, 0.9999, 0.01;
	// end inline asm
	// begin inline asm
	fma.rn.f32    %f1428, %f1428, 0.9999, 0.01;
	// end inline asm
	// begin inline asm
	fma.rn.f64    %fd2955, %fd2955, 0.9999, 0.01;
	// end inline asm
	// begin inline asm
	fma.rn.f32    %f1426, %f1426, 0.9999, 0.01;
	// end inline asm
	// begin inline asm
	fma.rn.f32    %f1428, %f1428, 0.9999, 0.01;
	// end inline asm
	// begin inline asm
	fma.rn.f64    %fd2956, %fd2956, 0.9999, 0.01;
	// end inline asm
	// begin inline asm
	fma.rn.f32    %f1426, %f1426, 0.9999, 0.01;
	// end inline asm
	// begin inline asm
	fma.rn.f32    %f1428, %f1428, 0.9999, 0.01;
	// end inline asm
	// begin inline asm
	fma.rn.f64    %fd2955, %fd2955, 0.9999, 0.01;
	// end inline asm
	// begin inline asm
	fma.rn.f32    %f1426, %f1426, 0.9999, 0.01;
	// end inline asm
	// begin inline asm
	fma.rn.f32    %f1428, %f1428, 0.9999, 0.01;
	// end inline asm
	// begin inline asm
	fma.rn.f64    %fd2956, %fd2956, 0.9999, 0.01;
	// end inline asm
	// begin inline asm
	fma.rn.f32    %f1426, %f1426, 0.9999, 0.01;
	// end inline asm
	// begin inline asm
	fma.rn.f32    %f1428, %f1428, 0.9999, 0.01;
	// end inline asm
	// begin inline asm
	fma.rn.f64    %fd2955, %fd2955, 0.9999, 0.01;
	// end inline asm
	// begin inline asm
	fma.rn.f32    %f1426, %f1426, 0.9999, 0.01;
	// end inline asm
	// begin inline asm
	fma.rn.f32    %f1428, %f1428, 0.9999, 0.01;
	// end inline asm
	// begin inline asm
	fma.rn.f64    %fd2956, %fd2956, 0.9999, 0.01;
	// end inline asm
	// begin inline asm
	fma.rn.f32    %f1426, %f1426, 0.9999, 0.01;
	// end inline asm
	// begin inline asm
	fma.rn.f32    %f1428, %f1428, 0.9999, 0.01;
	// end inline asm
	// begin inline asm
	fma.rn.f64    %fd2955, %fd2955, 0.9999, 0.01;
	// end inline asm
	// begin inline asm
	fma.rn.f32    %f1426, %f1426, 0.9999, 0.01;
	// end inline asm
	// begin inline asm
	fma.rn.f32    %f1428, %f1428, 0.9999, 0.01;
	// end inline asm
	// begin inline asm
	fma.rn.f64    %fd2956, %fd2956, 0.9999, 0.01;
	// end inline asm
	// begin inline asm
	fma.rn.f32    %f1426, %f1426, 0.9999, 0.01;
	// end inline asm
	// begin inline asm
	fma.rn.f32    %f1428, %f1428, 0.9999, 0.01;
	// end inline asm
	// begin inline asm
	fma.rn.f64    %fd2955, %fd2955, 0.9999, 0.01;
	// end inline asm
	// begin inline asm
	fma.rn.f32    %f1426, %f1426, 0.9999, 0.01;
	// end inline asm
	// begin inline asm
	fma.rn.f32    %f1428, %f1428, 0.9999, 0.01;
	// end inline asm
	// begin inline asm
	fma.rn.f64    %fd2956, %fd2956, 0.9999, 0.01;
	// end inline asm
	// begin inline asm
	fma.rn.f32    %f1426, %f1426, 0.9999, 0.01;
	// end inline asm
	// begin inline asm
	fma.rn.f32    %f1428, %f1428, 0.9999, 0.01;
	// end inline asm
	// begin inline asm
	fma.rn.f64    %fd2955, %fd2955, 0.9999, 0.01;
	// end inline asm
	// begin inline asm
	fma.rn.f32    %f1426, %f1426, 0.9999, 0.01;
	// end inline asm
	// begin inline asm
	fma.rn.f32    %f1428, %f1428, 0.9999, 0.01;
	// end inline asm
	// begin inline asm
	fma.rn.f64    %fd2956, %fd2956, 0.9999, 0.01;
	// end inline asm
	// begin inline asm
	fma.rn.f32    %f1426, %f1426, 0.9999, 0.01;
	// end inline asm
	// begin inline asm
	fma.rn.f32    %f1428, %f1428, 0.9999, 0.01;
	// end inline asm
	// begin inline asm
	fma.rn.f64    %fd2955, %fd2955, 0.9999, 0.01;
	// end inline asm
	// begin inline asm
	fma.rn.f32    %f1426, %f1426, 0.9999, 0.01;
	// end inline asm
	// begin inline asm
	fma.rn.f32    %f1428, %f1428, 0.9999, 0.01;
	// end inline asm
	// begin inline asm
	fma.rn.f64    %fd2956, %fd2956, 0.9999, 0.01;
	// end inline asm
	// begin inline asm
	fma.rn.f32    %f1426, %f1426, 0.9999, 0.01;
	// end inline asm
	// begin inline asm
	fma.rn.f32    %f1428, %f1428, 0.9999, 0.01;
	// end inline asm
	// begin inline asm
	fma.rn.f64    %fd2955, %fd2955, 0.9999, 0.01;
	// end inline asm
	// begin inline asm
	fma.rn.f32    %f1426, %f1426, 0.9999, 0.01;
	// end inline asm
	// begin inline asm
	fma.rn.f32    %f1428, %f1428, 0.9999, 0.01;
	// end inline asm
	// begin inline asm
	fma.rn.f64    %fd2956, %fd2956, 0.9999, 0.01;
	// end inline asm
	// begin inline asm
	fma.rn.f32    %f1426, %f1426, 0.9999, 0.01;
	// end inline asm
	// begin inline asm
	fma.rn.f32    %f1428, %f1428, 0.9999, 0.01;
	// end inline asm
	// begin inline asm
	fma.rn.f64    %fd2955, %fd2955, 0.9999, 0.01;
	// end inline asm
	// begin inline asm
	fma.rn.f32    %f1426, %f1426, 0.9999, 0.01;
	// end inline asm
	// begin inline asm
	fma.rn.f32    %f1428, %f1428, 0.9999, 0.01;
	// end inline asm
	// begin inline asm
	fma.rn.f64    %fd2956, %fd2956, 0.9999, 0.01;
	// end inline asm
	// begin inline asm
	fma.rn.f32    %f1426, %f1426, 0.9999, 0.01;
	// end inline asm
	// begin inline asm
	fma.rn.f32    %f1428, %f1428, 0.9999, 0.01;
	// end inline asm
	// begin inline asm
	fma.rn.f64    %fd2955, %fd2955, 0.9999, 0.01;
	// end inline asm
	// begin inline asm
	fma.rn.f32    %f1426, %f1426, 0.9999, 0.01;
	// end inline asm
	// begin inline asm
	fma.rn.f32    %f1428, %f1428, 0.9999, 0.01;
	// end inline asm
	// begin inline asm
	fma.rn.f64    %fd2956, %fd2956, 0.9999, 0.01;
	// end inline asm
	// begin inline asm
	fma.rn.f32    %f1426, %f1426, 0.9999, 0.01;
	// end inline asm
	// begin inline asm
	fma.rn.f32    %f1428, %f1428, 0.9999, 0.01;
	// end inline asm
	// begin inline asm
	fma.rn.f64    %fd2955, %fd2955, 0.9999, 0.01;
	// end inline asm
	// begin inline asm
	fma.rn.f32    %f1426, %f1426, 0.9999, 0.01;
	// end inline asm
	// begin inline asm
	fma.rn.f32    %f1428, %f1428, 0.9999, 0.01;
	// end inline asm
	// begin inline asm
	fma.rn.f64    %fd2956, %fd2956, 0.9999, 0.01;
	// end inline asm
	// begin inline asm
	fma.rn.f32    %f1426, %f1426, 0.9999, 0.01;
	// end inline asm
	// begin inline asm
	fma.rn.f32    %f1428, %f1428, 0.9999, 0.01;
	// end inline asm
	// begin inline asm
	fma.rn.f64    %fd2955, %fd2955, 0.9999, 0.01;
	// end inline asm
	// begin inline asm
	fma.rn.f32    %f1426, %f1426, 0.9999, 0.01;
	// end inline asm
	// begin inline asm
	fma.rn.f32    %f1428, %f1428, 0.9999, 0.01;
	// end inline asm
	// begin inline asm
	fma.rn.f64    %fd2956, %fd2956, 0.9999, 0.01;
	// end inline asm
	// begin inline asm
	fma.rn.f32    %f1426, %f1426, 0.9999, 0.01;
	// end inline asm
	// begin inline asm
	fma.rn.f32    %f1428, %f1428, 0.9999, 0.01;
	// end inline asm
	// begin inline asm
	fma.rn.f64    %fd2955, %fd2955, 0.9999, 0.01;
	// end inline asm
	// begin inline asm
	fma.rn.f32    %f1426, %f1426, 0.9999, 0.01;
	// end inline asm
	// begin inline asm
	fma.rn.f32    %f1428, %f1428, 0.9999, 0.01;
	// end inline asm
	// begin inline asm
	fma.rn.f64    %fd2956, %fd2956, 0.9999, 0.01;
	// end inline asm
	// begin inline asm
	fma.rn.f32    %f1426, %f1426, 0.9999, 0.01;
	// end inline asm
	// begin inline asm
	fma.rn.f32    %f1428, %f1428, 0.9999, 0.01;
	// end inline asm
	// begin inline asm
	fma.rn.f64    %fd2955, %fd2955, 0.9999, 0.01;
	// end inline asm
	// begin inline asm
	fma.rn.f32    %f1426, %f1426, 0.9999, 0.01;
	// end inline asm
	// begin inline asm
	fma.rn.f32    %f1428, %f1428, 0.9999, 0.01;
	// end inline asm
	// begin inline asm
	fma.rn.f64    %fd2956, %fd2956, 0.9999, 0.01;
	// end inline asm
	// begin inline asm
	fma.rn.f32    %f1426, %f1426, 0.9999, 0.01;
	// end inline asm
	// begin inline asm
	fma.rn.f32    %f1428, %f1428, 0.9999, 0.01;
	// end inline asm
	// begin inline asm
	fma.rn.f64    %fd2955, %fd2955, 0.9999, 0.01;
	// end inline asm
	// begin inline asm
	fma.rn.f32    %f1426, %f1426, 0.9999, 0.01;
	// end inline asm
	// begin inline asm
	fma.rn.f32    %f1428, %f1428, 0.9999, 0.01;
	// end inline asm
	// begin inline asm
	fma.rn.f64    %fd2956, %fd2956, 0.9999, 0.01;
	// end inline asm
	// begin inline asm
	fma.rn.f32    %f1426, %f1426, 0.9999, 0.01;
	// end inline asm
	// begin inline asm
	fma.rn.f32    %f1428, %f1428, 0.9999, 0.01;
	// end inline asm
	// begin inline asm
	fma.rn.f64    %fd2955, %fd2955, 0.9999, 0.01;
	// end inline asm
	// begin inline asm
	fma.rn.f32    %f1426, %f1426, 0.9999, 0.01;
	// end inline asm
	// begin inline asm
	fma.rn.f32    %f1428, %f1428, 0.9999, 0.01;
	// end inline asm
	// begin inline asm
	fma.rn.f64    %fd2956, %fd2956, 0.9999, 0.01;
	// end inline asm
	// begin inline asm
	fma.rn.f32    %f1426, %f1426, 0.9999, 0.01;
	// end inline asm
	// begin inline asm
	fma.rn.f32    %f1428, %f1428, 0.9999, 0.01;
	// end inline asm
	// begin inline asm
	fma.rn.f64    %fd2955, %fd2955, 0.9999, 0.01;
	// end inline asm
	// begin inline asm
	fma.rn.f32    %f1426, %f1426, 0.9999, 0.01;
	// end inline asm
	// begin inline asm
	fma.rn.f32    %f1428, %f1428, 0.9999, 0.01;
	// end inline asm
	// begin inline asm
	fma.rn.f64    %fd2956, %fd2956, 0.9999, 0.01;
	// end inline asm
	// begin inline asm
	fma.rn.f32    %f1426, %f1426, 0.9999, 0.01;
	// end inline asm
	// begin inline asm
	fma.rn.f32    %f1428, %f1428, 0.9999, 0.01;
	// end inline asm
	// begin inline asm
	fma.rn.f64    %fd2955, %fd2955, 0.9999, 0.01;
	// end inline asm
	// begin inline asm
	fma.rn.f32    %f1426, %f1426, 0.9999, 0.01;
	// end inline asm
	// begin inline asm
	fma.rn.f32    %f1428, %f1428, 0.9999, 0.01;
	// end inline asm
	// begin inline asm
	fma.rn.f64    %fd2956, %fd2956, 0.9999, 0.01;
	// end inline asm
	// begin inline asm
	fma.rn.f32    %f1426, %f1426, 0.9999, 0.01;
	// end inline asm
	// begin inline asm
	fma.rn.f32    %f1428, %f1428, 0.9999, 0.01;
	// end inline asm
	// begin inline asm
	fma.rn.f64    %fd2955, %fd2955, 0.9999, 0.01;
	// end inline asm
	// begin inline asm
	fma.rn.f32    %f1426, %f1426, 0.9999, 0.01;
	// end inline asm
	// begin inline asm
	fma.rn.f32    %f1428, %f1428, 0.9999, 0.01;
	// end inline asm
	// begin inline asm
	fma.rn.f64    %fd2956, %fd2956, 0.9999, 0.01;
	// end inline asm
	// begin inline asm
	fma.rn.f32    %f1426, %f1426, 0.9999, 0.01;
	// end inline asm
	// begin inline asm
	fma.rn.f32    %f1428, %f1428, 0.9999, 0.01;
	// end inline asm
	// begin inline asm
	fma.rn.f64    %fd2955, %fd2955, 0.9999, 0.01;
	// end inline asm
	// begin inline asm
	fma.rn.f32    %f1426, %f1426, 0.9999, 0.01;
	// end inline asm
	// begin inline asm
	fma.rn.f32    %f1428, %f1428, 0.9999, 0.01;
	// end inline asm
	// begin inline asm
	fma.rn.f64    %fd2956, %fd2956, 0.9999, 0.01;
	// end inline asm
	// begin inline asm
	fma.rn.f32    %f1426, %f1426, 0.9999, 0.01;
	// end inline asm
	// begin inline asm
	fma.rn.f32    %f1428, %f1428, 0.9999, 0.01;
	// end inline asm
	// begin inline asm
	fma.rn.f64    %fd2955, %fd2955, 0.9999, 0.01;
	// end inline asm
	// begin inline asm
	fma.rn.f32    %f1426, %f1426, 0.9999, 0.01;
	// end inline asm
	// begin inline asm
	fma.rn.f32    %f1428, %f1428, 0.9999, 0.01;
	// end inline asm
	// begin inline asm
	fma.rn.f64    %fd2956, %fd2956, 0.9999, 0.01;
	// end inline asm
	// begin inline asm
	fma.rn.f32    %f1426, %f1426, 0.9999, 0.01;
	// end inline asm
	// begin inline asm
	fma.rn.f32    %f1428, %f1428, 0.9999, 0.01;
	// end inline asm
	// begin inline asm
	fma.rn.f64    %fd2955, %fd2955, 0.9999, 0.01;
	// end inline asm
	// begin inline asm
	fma.rn.f32    %f1426, %f1426, 0.9999, 0.01;
	// end inline asm
	// begin inline asm
	fma.rn.f32    %f1428, %f1428, 0.9999, 0.01;
	// end inline asm
	// begin inline asm
	fma.rn.f64    %fd2956, %fd2956, 0.9999, 0.01;
	// end inline asm
	// begin inline asm
	fma.rn.f32    %f1426, %f1426, 0.9999, 0.01;
	// end inline asm
	// begin inline asm
	fma.rn.f32    %f1428, %f1428, 0.9999, 0.01;
	// end inline asm
	// begin inline asm
	fma.rn.f64    %fd2955, %fd2955, 0.9999, 0.01;
	// end inline asm
	// begin inline asm
	fma.rn.f32    %f1426, %f1426, 0.9999, 0.01;
	// end inline asm
	// begin inline asm
	fma.rn.f32    %f1428, %f1428, 0.9999, 0.01;
	// end inline asm
	// begin inline asm
	fma.rn.f64    %fd2956, %fd2956, 0.9999, 0.01;
	// end inline asm
	// begin inline asm
	fma.rn.f32    %f1426, %f1426, 0.9999, 0.01;
	// end inline asm
	// begin inline asm
	fma.rn.f32    %f1428, %f1428, 0.9999, 0.01;
	// end inline asm
	// begin inline asm
	fma.rn.f64    %fd2955, %fd2955, 0.9999, 0.01;
	// end inline asm
	// begin inline asm
	fma.rn.f32    %f1426, %f1426, 0.9999, 0.01;
	// end inline asm
	// begin inline asm
	fma.rn.f32    %f1428, %f1428, 0.9999, 0.01;
	// end inline asm
	// begin inline asm
	fma.rn.f64    %fd2956, %fd2956, 0.9999, 0.01;
	// end inline asm
	// begin inline asm
	fma.rn.f32    %f1426, %f1426, 0.9999, 0.01;
	// end inline asm
	// begin inline asm
	fma.rn.f32    %f1428, %f1428, 0.9999, 0.01;
	// end inline asm
	// begin inline asm
	fma.rn.f64    %fd2955, %fd2955, 0.9999, 0.01;
	// end inline asm
	// begin inline asm
	fma.rn.f32    %f1426, %f1426, 0.9999, 0.01;
	// end inline asm
	// begin inline asm
	fma.rn.f32    %f1428, %f1428, 0.9999, 0.01;
	// end inline asm
	// begin inline asm
	fma.rn.f64    %fd2956, %fd2956, 0.9999, 0.01;
	// end inline asm
	// begin inline asm
	fma.rn.f32    %f1426, %f1426, 0.9999, 0.01;
	// end inline asm
	// begin inline asm
	fma.rn.f32    %f1428, %f1428, 0.9999, 0.01;
	// end inline asm
	// begin inline asm
	fma.rn.f64    %fd2955, %fd2955, 0.9999, 0.01;
	// end inline asm
	// begin inline asm
	fma.rn.f32    %f1426, %f1426, 0.9999, 0.01;
	// end inline asm
	// begin inline asm
	fma.rn.f32    %f1428, %f1428, 0.9999, 0.01;
	// end inline asm
	// begin inline asm
	fma.rn.f64    %fd2956, %fd2956, 0.9999, 0.01;
	// end inline asm
	// begin inline asm
	fma.rn.f32    %f1426, %f1426, 0.9999, 0.01;
	// end inline asm
	// begin inline asm
	fma.rn.f32    %f1428, %f1428, 0.9999, 0.01;
	// end inline asm
	// begin inline asm
	fma.rn.f64    %fd2955, %fd2955, 0.9999, 0.01;
	// end inline asm
	// begin inline asm
	fma.rn.f32    %f1426, %f1426, 0.9999, 0.01;
	// end inline asm
	// begin inline asm
	fma.rn.f32    %f1428, %f1428, 0.9999, 0.01;
	// end inline asm
	// begin inline asm
	fma.rn.f64    %fd2956, %fd2956, 0.9999, 0.01;
	// end inline asm
	// begin inline asm
	fma.rn.f32    %f1426, %f1426, 0.9999, 0.01;
	// end inline asm
	// begin inline asm
	fma.rn.f32    %f1428, %f1428, 0.9999, 0.01;
	// end inline asm
	// begin inline asm
	fma.rn.f64    %fd2955, %fd2955, 0.9999, 0.01;
	// end inline asm
	// begin inline asm
	fma.rn.f32    %f1426, %f1426, 0.9999, 0.01;
	// end inline asm
	// begin inline asm
	fma.rn.f32    %f1428, %f1428, 0.9999, 0.01;
	// end inline asm
	// begin inline asm
	fma.rn.f64    %fd2956, %fd2956, 0.9999, 0.01;
	// end inline asm
	// begin inline asm
	fma.rn.f32    %f1426, %f1426, 0.9999, 0.01;
	// end inline asm
	// begin inline asm
	fma.rn.f32    %f1428, %f1428, 0.9999, 0.01;
	// end inline asm
	// begin inline asm
	fma.rn.f64    %fd2955, %fd2955, 0.9999, 0.01;
	// end inline asm
	// begin inline asm
	fma.rn.f32    %f1426, %f1426, 0.9999, 0.01;
	// end inline asm
	// begin inline asm
	fma.rn.f32    %f1428, %f1428, 0.9999, 0.01;
	// end inline asm
	// begin inline asm
	fma.rn.f64    %fd2956, %fd2956, 0.9999, 0.01;
	// end inline asm
	// begin inline asm
	fma.rn.f32    %f1426, %f1426, 0.9999, 0.01;
	// end inline asm
	// begin inline asm
	fma.rn.f32    %f1428, %f1428, 0.9999, 0.01;
	// end inline asm
	// begin inline asm
	fma.rn.f64    %fd2955, %fd2955, 0.9999, 0.01;
	// end inline asm
	// begin inline asm
	fma.rn.f32    %f1426, %f1426, 0.9999, 0.01;
	// end inline asm
	// begin inline asm
	fma.rn.f32    %f1428, %f1428, 0.9999, 0.01;
	// end inline asm
	// begin inline asm
	fma.rn.f64    %fd2956, %fd2956, 0.9999, 0.01;
	// end inline asm
	// begin inline asm
	fma.rn.f32    %f1426, %f1426, 0.9999, 0.01;
	// end inline asm
	// begin inline asm
	fma.rn.f32    %f1428, %f1428, 0.9999, 0.01;
	// end inline asm
	// begin inline asm
	fma.rn.f64    %fd2955, %fd2955, 0.9999, 0.01;
	// end inline asm
	// begin inline asm
	fma.rn.f32    %f1426, %f1426, 0.9999, 0.01;
	// end inline asm
	// begin inline asm
	fma.rn.f32    %f1428, %f1428, 0.9999, 0.01;
	// end inline asm
	// begin inline asm
	fma.rn.f64    %fd2956, %fd2956, 0.9999, 0.01;
	// end inline asm
	// begin inline asm
	fma.rn.f32    %f1426, %f1426, 0.9999, 0.01;
	// end inline asm
	// begin inline asm
	fma.rn.f32    %f1428, %f1428, 0.9999, 0.01;
	// end inline asm
	// begin inline asm
	fma.rn.f64    %fd2955, %fd2955, 0.9999, 0.01;
	// end inline asm
	// begin inline asm
	fma.rn.f32    %f1426, %f1426, 0.9999, 0.01;
	// end inline asm
	// begin inline asm
	fma.rn.f32    %f1428, %f1428, 0.9999, 0.01;
	// end inline asm
	// begin inline asm
	fma.rn.f64    %fd2956, %fd2956, 0.9999, 0.01;
	// end inline asm
	// begin inline asm
	fma.rn.f32    %f1426, %f1426, 0.9999, 0.01;
	// end inline asm
	// begin inline asm
	fma.rn.f32    %f1428, %f1428, 0.9999, 0.01;
	// end inline asm
	// begin inline asm
	fma.rn.f64    %fd2955, %fd2955, 0.9999, 0.01;
	// end inline asm
	// begin inline asm
	fma.rn.f32    %f1426, %f1426, 0.9999, 0.01;
	// end inline asm
	// begin inline asm
	fma.rn.f32    %f1428, %f1428, 0.9999, 0.01;
	// end inline asm
	// begin inline asm
	fma.rn.f64    %fd2956, %fd2956, 0.9999, 0.01;
	// end inline asm
	// begin inline asm
	fma.rn.f32    %f1426, %f1426, 0.9999, 0.01;
	// end inline asm
	// begin inline asm
	fma.rn.f32    %f1428, %f1428, 0.9999, 0.01;
	// end inline asm
	// begin inline asm
	fma.rn.f64    %fd2955, %fd2955, 0.9999, 0.01;
	// end inline asm
	// begin inline asm
	fma.rn.f32    %f1426, %f1426, 0.9999, 0.01;
	// end inline asm
	// begin inline asm
	fma.rn.f32    %f1428, %f1428, 0.9999, 0.01;
	// end inline asm
	// begin inline asm
	fma.rn.f64    %fd2956, %fd2956, 0.9999, 0.01;
	// end inline asm
	// begin inline asm
	fma.rn.f32    %f1426, %f1426, 0.9999, 0.01;
	// end inline asm
	// begin inline asm
	fma.rn.f32    %f1428, %f1428, 0.9999, 0.01;
	// end inline asm
	// begin inline asm
	fma.rn.f64    %fd2955, %fd2955, 0.9999, 0.01;
	// end inline asm
	// begin inline asm
	fma.rn.f32    %f1426, %f1426, 0.9999, 0.01;
	// end inline asm
	// begin inline asm
	fma.rn.f32    %f1428, %f1428, 0.9999, 0.01;
	// end inline asm
	// begin inline asm
	fma.rn.f64    %fd2956, %fd2956, 0.9999, 0.01;
	// end inline asm
	// begin inline asm
	fma.rn.f32    %f1426, %f1426, 0.9999, 0.01;
	// end inline asm
	// begin inline asm
	fma.rn.f32    %f1428, %f1428, 0.9999, 0.01;
	// end inline asm
	// begin inline asm
	fma.rn.f64    %fd2955, %fd2955, 0.9999, 0.01;
	// end inline asm
	// begin inline asm
	fma.rn.f32    %f1426, %f1426, 0.9999, 0.01;
	// end inline asm
	// begin inline asm
	fma.rn.f32    %f1428, %f1428, 0.9999, 0.01;
	// end inline asm
	// begin inline asm
	fma.rn.f64    %fd2956, %fd2956, 0.9999, 0.01;
	// end inline asm
	// begin inline asm
	fma.rn.f32    %f1426, %f1426, 0.9999, 0.01;
	// end inline asm
	// begin inline asm
	fma.rn.f32    %f1428, %f1428, 0.9999, 0.01;
	// end inline asm
	// begin inline asm
	fma.rn.f64    %fd2955, %fd2955, 0.9999, 0.01;
	// end inline asm
	// begin inline asm
	fma.rn.f32    %f1426, %f1426, 0.9999, 0.01;
	// end inline asm
	// begin inline asm
	fma.rn.f32    %f1428, %f1428, 0.9999, 0.01;
	// end inline asm
	// begin inline asm
	fma.rn.f64    %fd2956, %fd2956, 0.9999, 0.01;
	// end inline asm
	// begin inline asm
	fma.rn.f32    %f1426, %f1426, 0.9999, 0.01;
	// end inline asm
	// begin inline asm
	fma.rn.f32    %f1428, %f1428, 0.9999, 0.01;
	// end inline asm
	// begin inline asm
	fma.rn.f64    %fd2955, %fd2955, 0.9999, 0.01;
	// end inline asm
	// begin inline asm
	fma.rn.f32    %f1426, %f1426, 0.9999, 0.01;
	// end inline asm
	// begin inline asm
	fma.rn.f32    %f1428, %f1428, 0.9999, 0.01;
	// end inline asm
	// begin inline asm
	fma.rn.f64    %fd2956, %fd2956, 0.9999, 0.01;
	// end inline asm
	// begin inline asm
	fma.rn.f32    %f1426, %f1426, 0.9999, 0.01;
	// end inline asm
	// begin inline asm
	fma.rn.f32    %f1428, %f1428, 0.9999, 0.01;
	// end inline asm
	// begin inline asm
	fma.rn.f64    %fd2955, %fd2955, 0.9999, 0.01;
	// end inline asm
	// begin inline asm
	fma.rn.f32    %f1426, %f1426, 0.9999, 0.01;
	// end inline asm
	// begin inline asm
	fma.rn.f32    %f1428, %f1428, 0.9999, 0.01;
	// end inline asm
	// begin inline asm
	fma.rn.f64    %fd2956, %fd2956, 0.9999, 0.01;
	// end inline asm
	// begin inline asm
	fma.rn.f32    %f1426, %f1426, 0.9999, 0.01;
	// end inline asm
	// begin inline asm
	fma.rn.f32    %f1428, %f1428, 0.9999, 0.01;
	// end inline asm
	// begin inline asm
	fma.rn.f64    %fd2955, %fd2955, 0.9999, 0.01;
	// end inline asm
	// begin inline asm
	fma.rn.f32    %f1426, %f1426, 0.9999, 0.01;
	// end inline asm
	// begin inline asm
	fma.rn.f32    %f1428, %f1428, 0.9999, 0.01;
	// end inline asm
	// begin inline asm
	fma.rn.f64    %fd2956, %fd2956, 0.9999, 0.01;
	// end inline asm
	// begin inline asm
	fma.rn.f32    %f1426, %f1426, 0.9999, 0.01;
	// end inline asm
	// begin inline asm
	fma.rn.f32    %f1428, %f1428, 0.9999, 0.01;
	// end inline asm
	// begin inline asm
	fma.rn.f64    %fd2955, %fd2955, 0.9999, 0.01;
	// end inline asm
	// begin inline asm
	fma.rn.f32    %f1426, %f1426, 0.9999, 0.01;
	// end inline asm
	// begin inline asm
	fma.rn.f32    %f1428, %f1428, 0.9999, 0.01;
	// end inline asm
	// begin inline asm
	fma.rn.f64    %fd2956, %fd2956, 0.9999, 0.01;
	// end inline asm
	// begin inline asm
	fma.rn.f32    %f1426, %f1426, 0.9999, 0.01;
	// end inline asm
	// begin inline asm
	fma.rn.f32    %f1428, %f1428, 0.9999, 0.01;
	// end inline asm
	// begin inline asm
	fma.rn.f64    %fd2955, %fd2955, 0.9999, 0.01;
	// end inline asm
	// begin inline asm
	fma.rn.f32    %f1426, %f1426, 0.9999, 0.01;
	// end inline asm
	// begin inline asm
	fma.rn.f32    %f1428, %f1428, 0.9999, 0.01;
	// end inline asm
	// begin inline asm
	fma.rn.f64    %fd2956, %fd2956, 0.9999, 0.01;
	// end inline asm
	// begin inline asm
	fma.rn.f32    %f1426, %f1426, 0.9999, 0.01;
	// end inline asm
	// begin inline asm
	fma.rn.f32    %f1428, %f1428, 0.9999, 0.01;
	// end inline asm
	// begin inline asm
	fma.rn.f64    %fd2955, %fd2955, 0.9999, 0.01;
	// end inline asm
	// begin inline asm
	fma.rn.f32    %f1426, %f1426, 0.9999, 0.01;
	// end inline asm
	// begin inline asm
	fma.rn.f32    %f1428, %f1428, 0.9999, 0.01;
	// end inline asm
	// begin inline asm
	fma.rn.f64    %fd2956, %fd2956, 0.9999, 0.01;
	// end inline asm
	// begin inline asm
	fma.rn.f32    %f1426, %f1426, 0.9999, 0.01;
	// end inline asm
	// begin inline asm
	fma.rn.f32    %f1428, %f1428, 0.9999, 0.01;
	// end inline asm
	// begin inline asm
	fma.rn.f64    %fd2955, %fd2955, 0.9999, 0.01;
	// end inline asm
	// begin inline asm
	fma.rn.f32    %f1426, %f1426, 0.9999, 0.01;
	// end inline asm
	// begin inline asm
	fma.rn.f32    %f1428, %f1428, 0.9999, 0.01;
	// end inline asm
	// begin inline asm
	fma.rn.f64    %fd2956, %fd2956, 0.9999, 0.01;
	// end inline asm
	// begin inline asm
	fma.rn.f32    %f1426, %f1426, 0.9999, 0.01;
	// end inline asm
	// begin inline asm
	fma.rn.f32    %f1428, %f1428, 0.9999, 0.01;
	// end inline asm
	// begin inline asm
	fma.rn.f64    %fd2955, %fd2955, 0.9999, 0.01;
	// end inline asm
	// begin inline asm
	fma.rn.f32    %f1426, %f1426, 0.9999, 0.01;
	// end inline asm
	// begin inline asm
	fma.rn.f32    %f1428, %f1428, 0.9999, 0.01;
	// end inline asm
	// begin inline asm
	fma.rn.f64    %fd2956, %fd2956, 0.9999, 0.01;
	// end inline asm
	// begin inline asm
	fma.rn.f32    %f1426, %f1426, 0.9999, 0.01;
	// end inline asm
	// begin inline asm
	fma.rn.f32    %f1428, %f1428, 0.9999, 0.01;
	// end inline asm
	// begin inline asm
	fma.rn.f64    %fd2955, %fd2955, 0.9999, 0.01;
	// end inline asm
	// begin inline asm
	fma.rn.f32    %f1426, %f1426, 0.9999, 0.01;
	// end inline asm
	// begin inline asm
	fma.rn.f32    %f1428, %f1428, 0.9999, 0.01;
	// end inline asm
	// begin inline asm
	fma.rn.f64    %fd2956, %fd2956, 0.9999, 0.01;
	// end inline asm
	// begin inline asm
	fma.rn.f32    %f1426, %f1426, 0.9999, 0.01;
	// end inline asm
	// begin inline asm
	fma.rn.f32    %f1428, %f1428, 0.9999, 0.01;
	// end inline asm
	mov.f64 	%fd1431, %fd2955;
	// begin inline asm
	fma.rn.f64    %fd1431, %fd1431, 0.9999, 0.01;
	// end inline asm
	// begin inline asm
	fma.rn.f32    %f1426, %f1426, 0.9999, 0.01;
	// end inline asm
	// begin inline asm
	fma.rn.f32    %f1428, %f1428, 0.9999, 0.01;
	// end inline asm
	mov.f64 	%fd1433, %fd2956;
	// begin inline asm
	fma.rn.f64    %fd1433, %fd1433, 0.9999, 0.01;
	// end inline asm
	// begin inline asm
	fma.rn.f32    %f1426, %f1426, 0.9999, 0.01;
	// end inline asm
	// begin inline asm
	fma.rn.f32    %f1428, %f1428, 0.9999, 0.01;
	// end inline asm
	// begin inline asm
	fma.rn.f64    %fd1431, %fd1431, 0.9999, 0.01;
	// end inline asm
	mov.f32 	%f2846, %f1426;
	// begin inline asm
	fma.rn.f32    %f2846, %f2846, 0.9999, 0.01;
	// end inline asm
	mov.f32 	%f2848, %f1428;
	// begin inline asm
	fma.rn.f32    %f2848, %f2848, 0.9999, 0.01;
	// end inline asm
	// begin inline asm
	fma.rn.f64    %fd1433, %fd1433, 0.9999, 0.01;
	// end inline asm
	// begin inline asm
	fma.rn.f32    %f2846, %f2846, 0.9999, 0.01;
	// end inline asm
	// begin inline asm
	fma.rn.f32    %f2848, %f2848, 0.9999, 0.01;
	// end inline asm
	// begin inline asm
	fma.rn.f64    %fd1431, %fd1431, 0.9999, 0.01;
	// end inline asm
	// begin inline asm
	fma.rn.f32    %f2846, %f2846, 0.9999, 0.01;
	// end inline asm
	// begin inline asm
	fma.rn.f32    %f2848, %f2848, 0.9999, 0.01;
	// end inline asm
	// begin inline asm
	fma.rn.f64    %fd1433, %fd1433, 0.9999, 0.01;
	// end inline asm
	// begin inline asm
	fma.rn.f32    %f2846, %f2846, 0.9999, 0.01;
	// end inline asm
	// begin inline asm
	fma.rn.f32    %f2848, %f2848, 0.9999, 0.01;
	// end inline asm
	// begin inline asm
	fma.rn.f64    %fd1431, %fd1431, 0.9999, 0.01;
	// end inline asm
	// begin inline asm
	fma.rn.f32    %f2846, %f2846, 0.9999, 0.01;
	// end inline asm
	// begin inline asm
	fma.rn.f32    %f2848, %f2848, 0.9999, 0.01;
	// end inline asm
	// begin inline asm
	fma.rn.f64    %fd1433, %fd1433, 0.9999, 0.01;
	// end inline asm
	// begin inline asm
	fma.rn.f32    %f2846, %f2846, 0.9999, 0.01;
	// end inline asm
	// begin inline asm
	fma.rn.f32    %f2848, %f2848, 0.9999, 0.01;
	// end inline asm
	// begin inline asm
	fma.rn.f64    %fd1431, %fd1431, 0.9999, 0.01;
	// end inline asm
	// begin inline asm
	fma.rn.f32    %f2846, %f2846, 0.9999, 0.01;
	// end inline asm
	// begin inline asm
	fma.rn.f32    %f2848, %f2848, 0.9999, 0.01;
	// end inline asm
	// begin inline asm
	fma.rn.f64    %fd1433, %fd1433, 0.9999, 0.01;
	// end inline asm
	// begin inline asm
	fma.rn.f32    %f2846, %f2846, 0.9999, 0.01;
	// end inline asm
	// begin inline asm
	fma.rn.f32    %f2848, %f2848, 0.9999, 0.01;
	// end inline asm
	// begin inline asm
	fma.rn.f64    %fd1431, %fd1431, 0.9999, 0.01;
	// end inline asm
	// begin inline asm
	fma.rn.f32    %f2846, %f2846, 0.9999, 0.01;
	// end inline asm
	// begin inline asm
	fma.rn.f32    %f2848, %f2848, 0.9999, 0.01;
	// end inline asm
	// begin inline asm
	fma.rn.f64    %fd1433, %fd1433, 0.9999, 0.01;
	// end inline asm
	// begin inline asm
	fma.rn.f32    %f2846, %f2846, 0.9999, 0.01;
	// end inline asm
	// begin inline asm
	fma.rn.f32    %f2848, %f2848, 0.9999, 0.01;
	// end inline asm
	// begin inline asm
	fma.rn.f64    %fd1431, %fd1431, 0.9999, 0.01;
	// end inline asm
	// begin inline asm
	fma.rn.f32    %f2846, %f2846, 0.9999, 0.01;
	// end inline asm
	// begin inline asm
	fma.rn.f32    %f2848, %f2848, 0.9999, 0.01;
	// end inline asm
	// begin inline asm
	fma.rn.f64    %fd1433, %fd1433, 0.9999, 0.01;
	// end inline asm
	// begin inline asm
	fma.rn.f32    %f2846, %f2846, 0.9999, 0.01;
	// end inline asm
	// begin inline asm
	fma.rn.f32    %f2848, %f2848, 0.9999, 0.01;
	// end inline asm
	// begin inline asm
	fma.rn.f64    %fd1431, %fd1431, 0.9999, 0.01;
	// end inline asm
	// begin inline asm
	fma.rn.f32    %f2846, %f2846, 0.9999, 0.01;
	// end inline asm
	// begin inline asm
	fma.rn.f32    %f2848, %f2848, 0.9999, 0.01;
	// end inline asm
	// begin inline asm
	fma.rn.f64    %fd1433, %fd1433, 0.9999, 0.01;
	// end inline asm
	// begin inline asm
	fma.rn.f32    %f2846, %f2846, 0.9999, 0.01;
	// end inline asm
	// begin inline asm
	fma.rn.f32    %f2848, %f2848, 0.9999, 0.01;
	// end inline asm
	// begin inline asm
	fma.rn.f64    %fd1431, %fd1431, 0.9999, 0.01;
	// end inline asm
	// begin inline asm
	fma.rn.f32    %f2846, %f2846, 0.9999, 0.01;
	// end inline asm
	// begin inline asm
	fma.rn.f32    %f2848, %f2848, 0.9999, 0.01;
	// end inline asm
	// begin inline asm
	fma.rn.f64    %fd1433, %fd1433, 0.9999, 0.01;
	// end inline asm
	// begin inline asm
	fma.rn.f32    %f2846, %f2846, 0.9999, 0.01;
	// end inline asm
	// begin inline asm
	fma.rn.f32    %f2848, %f2848, 0.9999, 0.01;
	// end inline asm
	// begin inline asm
	fma.rn.f64    %fd1431, %fd1431, 0.9999, 0.01;
	// end inline asm
	// begin inline asm
	fma.rn.f32    %f2846, %f2846, 0.9999, 0.01;
	// end inline asm
	// begin inline asm
	fma.rn.f32    %f2848, %f2848, 0.9999, 0.01;
	// end inline asm
	// begin inline asm
	fma.rn.f64    %fd1433, %fd1433, 0.9999, 0.01;
	// end inline asm
	// begin inline asm
	fma.rn.f32    %f2846, %f2846, 0.9999, 0.01;
	// end inline asm
	// begin inline asm
	fma.rn.f32    %f2848, %f2848, 0.9999, 0.01;
	// end inline asm
	// begin inline asm
	fma.rn.f64    %fd1431, %fd1431, 0.9999, 0.01;
	// end inline asm
	// begin inline asm
	fma.rn.f32    %f2846, %f2846, 0.9999, 0.01;
	// end inline asm
	// begin inline asm
	fma.rn.f32    %f2848, %f2848, 0.9999, 0.01;
	// end inline asm
	// begin inline asm
	fma.rn.f64    %fd1433, %fd1433, 0.9999, 0.01;
	// end inline asm
	// begin inline asm
	fma.rn.f32    %f2846, %f2846, 0.9999, 0.01;
	// end inline asm
	// begin inline asm
	fma.rn.f32    %f2848, %f2848, 0.9999, 0.01;
	// end inline asm
	// begin inline asm
	fma.rn.f64    %fd1431, %fd1431, 0.9999, 0.01;
	// end inline asm
	// begin inline asm
	fma.rn.f32    %f2846, %f2846, 0.9999, 0.01;
	// end inline asm
	// begin inline asm
	fma.rn.f32    %f2848, %f2848, 0.9999, 0.01;
	// end inline asm
	// begin inline asm
	fma.rn.f64    %fd1433, %fd1433, 0.9999, 0.01;
	// end inline asm
	// begin inline asm
	fma.rn.f32    %f2846, %f2846, 0.9999, 0.01;
	// end inline asm
	// begin inline asm
	fma.rn.f32    %f2848, %f2848, 0.9999, 0.01;
	// end inline asm
	// begin inline asm
	fma.rn.f64    %fd1431, %fd1431, 0.9999, 0.01;
	// end inline asm
	// begin inline asm
	fma.rn.f32    %f2846, %f2846, 0.9999, 0.01;
	// end inline asm
	// begin inline asm
	fma.rn.f32    %f2848, %f2848, 0.9999, 0.01;
	// end inline asm
	// begin inline asm
	fma.rn.f64    %fd1433, %fd1433, 0.9999, 0.01;
	// end inline asm
	// begin inline asm
	fma.rn.f32    %f2846, %f2846, 0.9999, 0.01;
	// end inline asm
	// begin inline asm
	fma.rn.f32    %f2848, %f2848, 0.9999, 0.01;
	// end inline asm
	// begin inline asm
	fma.rn.f64    %fd1431, %fd1431, 0.9999, 0.01;
	// end inline asm
	// begin inline asm
	fma.rn.f32    %f2846, %f2846, 0.9999, 0.01;
	// end inline asm
	// begin inline asm
	fma.rn.f32    %f2848, %f2848, 0.9999, 0.01;
	// end inline asm
	// begin inline asm
	fma.rn.f64    %fd1433, %fd1433, 0.9999, 0.01;
	// end inline asm
	// begin inline asm
	fma.rn.f32    %f2846, %f2846, 0.9999, 0.01;
	// end inline asm
	// begin inline asm
	fma.rn.f32    %f2848, %f2848, 0.9999, 0.01;
	// end inline asm
	// begin inline asm
	fma.rn.f64    %fd1431, %fd1431, 0.9999, 0.01;
	// end inline asm
	// begin inline asm
	fma.rn.f32    %f2846, %f2846, 0.9999, 0.01;
	// end inline asm
	// begin inline asm
	fma.rn.f32    %f2848, %f2848, 0.9999, 0.01;
	// end inline asm
	// begin inline asm
	fma.rn.f64    %fd1433, %fd1433, 0.9999, 0.01;
	// end inline asm
	// begin inline asm
	fma.rn.f32    %f2846, %f2846, 0.9999, 0.01;
	// end inline asm
	// begin inline asm
	fma.rn.f32    %f2848, %f2848, 0.9999, 0.01;
	// end inline asm
	// begin inline asm
	fma.rn.f64    %fd1431, %fd1431, 0.9999, 0.01;
	// end inline asm
	// begin inline asm
	fma.rn.f32    %f2846, %f2846, 0.9999, 0.01;
	// end inline asm
	// begin inline asm
	fma.rn.f32    %f2848, %f2848, 0.9999, 0.01;
	// end inline asm
	// begin inline asm
	fma.rn.f64    %fd1433, %fd1433, 0.9999, 0.01;
	// end inline asm
	// begin inline asm
	fma.rn.f32    %f2846, %f2846, 0.9999, 0.01;
	// end inline asm
	// begin inline asm
	fma.rn.f32    %f2848, %f2848, 0.9999, 0.01;
	// end inline asm
	// begin inline asm
	fma.rn.f64    %fd1431, %fd1431, 0.9999, 0.01;
	// end inline asm
	// begin inline asm
	fma.rn.f32    %f2846, %f2846, 0.9999, 0.01;
	// end inline asm
	// begin inline asm
	fma.rn.f32    %f2848, %f2848, 0.9999, 0.01;
	// end inline asm
	// begin inline asm
	fma.rn.f64    %fd1433, %fd1433, 0.9999, 0.01;
	// end inline asm
	// begin inline asm
	fma.rn.f32    %f2846, %f2846, 0.9999, 0.01;
	// end inline asm
	// begin inline asm
	fma.rn.f32    %f2848, %f2848, 0.9999, 0.01;
	// end inline asm
	// begin inline asm
	fma.rn.f64    %fd1431, %fd1431, 0.9999, 0.01;
	// end inline asm
	// begin inline asm
	fma.rn.f32    %f2846, %f2846, 0.9999, 0.01;
	// end inline asm
	// begin inline asm
	fma.rn.f32    %f2848, %f2848, 0.9999, 0.01;
	// end inline asm
	// begin inline asm
	fma.rn.f64    %fd1433, %fd1433, 0.9999, 0.01;
	// end inline asm
	// begin inline asm
	fma.rn.f32    %f2846, %f2846, 0.9999, 0.01;
	// end inline asm
	// begin inline asm
	fma.rn.f32    %f2848, %f2848, 0.9999, 0.01;
	// end inline asm
	// begin inline asm
	fma.rn.f64    %fd1431, %fd1431, 0.9999, 0.01;
	// end inline asm
	// begin inline asm
	fma.rn.f32    %f2846, %f2846, 0.9999, 0.01;
	// end inline asm
	// begin inline asm
	fma.rn.f32    %f2848, %f2848, 0.9999, 0.01;
	// end inline asm
	// begin inline asm
	fma.rn.f64    %fd1433, %fd1433, 0.9999, 0.01;
	// end inline asm
	// begin inline asm
	fma.rn.f32    %f2846, %f2846, 0.9999, 0.01;
	// end inline asm
	// begin inline asm
	fma.rn.f32    %f2848, %f2848, 0.9999, 0.01;
	// end inline asm
	// begin inline asm
	fma.rn.f64    %fd1431, %fd1431, 0.9999, 0.01;
	// end inline asm
	// begin inline asm
	fma.rn.f32    %f2846, %f2846, 0.9999, 0.01;
	// end inline asm
	// begin inline asm
	fma.rn.f32    %f2848, %f2848, 0.9999, 0.01;
	// end inline asm
	// begin inline asm
	fma.rn.f64    %fd1433, %fd1433, 0.9999, 0.01;
	// end inline asm
	// begin inline asm
	fma.rn.f32    %f2846, %f2846, 0.9999, 0.01;
	// end inline asm
	// begin inline asm
	fma.rn.f32    %f2848, %f2848, 0.9999, 0.01;
	// end inline asm
	// begin inline asm
	fma.rn.f64    %fd1431, %fd1431, 0.9999, 0.01;
	// end inline asm
	// begin inline asm
	fma.rn.f32    %f2846, %f2846, 0.9999, 0.01;
	// end inline asm
	// begin inline asm
	fma.rn.f32    %f2848, %f2848, 0.9999, 0.01;
	// end inline asm
	// begin inline asm
	fma.rn.f64    %fd1433, %fd1433, 0.9999, 0.01;
	// end inline asm
	// begin inline asm
	fma.rn.f32    %f2846, %f2846, 0.9999, 0.01;
	// end inline asm
	// begin inline asm
	fma.rn.f32    %f2848, %f2848, 0.9999, 0.01;
	// end inline asm
	// begin inline asm
	fma.rn.f64    %fd1431, %fd1431, 0.9999, 0.01;
	// end inline asm
	// begin inline asm
	fma.rn.f32    %f2846, %f2846, 0.9999, 0.01;
	// end inline asm
	// begin inline asm
	fma.rn.f32    %f2848, %f2848, 0.9999, 0.01;
	// end inline asm
	// begin inline asm
	fma.rn.f64    %fd1433, %fd1433, 0.9999, 0.01;
	// end inline asm
	// begin inline asm
	fma.rn.f32    %f2846, %f2846, 0.9999, 0.01;
	// end inline asm
	// begin inline asm
	fma.rn.f32    %f2848, %f2848, 0.9999, 0.01;
	// end inline asm
	// begin inline asm
	fma.rn.f64    %fd1431, %fd1431, 0.9999, 0.01;
	// end inline asm
	// begin inline asm
	fma.rn.f32    %f2846, %f2846, 0.9999, 0.01;
	// end inline asm
	// begin inline asm
	fma.rn.f32    %f2848, %f2848, 0.9999, 0.01;
	// end inline asm
	// begin inline asm
	fma.rn.f64    %fd1433, %fd1433, 0.9999, 0.01;
	// end inline asm
	// begin inline asm
	fma.rn.f32    %f2846, %f2846, 0.9999, 0.01;
	// end inline asm
	// begin inline asm
	fma.rn.f32    %f2848, %f2848, 0.9999, 0.01;
	// end inline asm
	// begin inline asm
	fma.rn.f64    %fd1431, %fd1431, 0.9999, 0.01;
	// end inline asm
	// begin inline asm
	fma.rn.f32    %f2846, %f2846, 0.9999, 0.01;
	// end inline asm
	// begin inline asm
	fma.rn.f32    %f2848, %f2848, 0.9999, 0.01;
	// end inline asm
	// begin inline asm
	fma.rn.f64    %fd1433, %fd1433, 0.9999, 0.01;
	// end inline asm
	// begin inline asm
	fma.rn.f32    %f2846, %f2846, 0.9999, 0.01;
	// end inline asm
	// begin inline asm
	fma.rn.f32    %f2848, %f2848, 0.9999, 0.01;
	// end inline asm
	// begin inline asm
	fma.rn.f64    %fd1431, %fd1431, 0.9999, 0.01;
	// end inline asm
	// begin inline asm
	fma.rn.f32    %f2846, %f2846, 0.9999, 0.01;
	// end inline asm
	// begin inline asm
	fma.rn.f32    %f2848, %f2848, 0.9999, 0.01;
	// end inline asm
	// begin inline asm
	fma.rn.f64    %fd1433, %fd1433, 0.9999, 0.01;
	// end inline asm
	// begin inline asm
	fma.rn.f32    %f2846, %f2846, 0.9999, 0.01;
	// end inline asm
	// begin inline asm
	fma.rn.f32    %f2848, %f2848, 0.9999, 0.01;
	// end inline asm
	// begin inline asm
	fma.rn.f64    %fd1431, %fd1431, 0.9999, 0.01;
	// end inline asm
	// begin inline asm
	fma.rn.f32    %f2846, %f2846, 0.9999, 0.01;
	// end inline asm
	// begin inline asm
	fma.rn.f32    %f2848, %f2848, 0.9999, 0.01;
	// end inline asm
	// begin inline asm
	fma.rn.f64    %fd1433, %fd1433, 0.9999, 0.01;
	// end inline asm
	// begin inline asm
	fma.rn.f32    %f2846, %f2846, 0.9999, 0.01;
	// end inline asm
	// begin inline asm
	fma.rn.f32    %f2848, %f2848, 0.9999, 0.01;
	// end inline asm
	// begin inline asm
	fma.rn.f64    %fd1431, %fd1431, 0.9999, 0.01;
	// end inline asm
	// begin inline asm
	fma.rn.f32    %f2846, %f2846, 0.9999, 0.01;
	// end inline asm
	// begin inline asm
	fma.rn.f32    %f2848, %f2848, 0.9999, 0.01;
	// end inline asm
	// begin inline asm
	fma.rn.f64    %fd1433, %fd1433, 0.9999, 0.01;
	// end inline asm
	// begin inline asm
	fma.rn.f32    %f2846, %f2846, 0.9999, 0.01;
	// end inline asm
	// begin inline asm
	fma.rn.f32    %f2848, %f2848, 0.9999, 0.01;
	// end inline asm
	// begin inline asm
	fma.rn.f64    %fd1431, %fd1431, 0.9999, 0.01;
	// end inline asm
	// begin inline asm
	fma.rn.f32    %f2846, %f2846, 0.9999, 0.01;
	// end inline asm
	// begin inline asm
	fma.rn.f32    %f2848, %f2848, 0.9999, 0.01;
	// end inline asm
	// begin inline asm
	fma.rn.f64    %fd1433, %fd1433, 0.9999, 0.01;
	// end inline asm
	// begin inline asm
	fma.rn.f32    %f2846, %f2846, 0.9999, 0.01;
	// end inline asm
	// begin inline asm
	fma.rn.f32    %f2848, %f2848, 0.9999, 0.01;
	// end inline asm
	// begin inline asm
	fma.rn.f64    %fd1431, %fd1431, 0.9999, 0.01;
	// end inline asm
	// begin inline asm
	fma.rn.f32    %f2846, %f2846, 0.9999, 0.01;
	// end inline asm
	// begin inline asm
	fma.rn.f32    %f2848, %f2848, 0.9999, 0.01;
	// end inline asm
	// begin inline asm
	fma.rn.f64    %fd1433, %fd1433, 0.9999, 0.01;
	// end inline asm
	// begin inline asm
	fma.rn.f32    %f2846, %f2846, 0.9999, 0.01;
	// end inline asm
	// begin inline asm
	fma.rn.f32    %f2848, %f2848, 0.9999, 0.01;
	// end inline asm
	// begin inline asm
	fma.rn.f64    %fd1431, %fd1431, 0.9999, 0.01;
	// end inline asm
	// begin inline asm
	fma.rn.f32    %f2846, %f2846, 0.9999, 0.01;
	// end inline asm
	// begin inline asm
	fma.rn.f32    %f2848, %f2848, 0.9999, 0.01;
	// end inline asm
	// begin inline asm
	fma.rn.f64    %fd1433, %fd1433, 0.9999, 0.01;
	// end inline asm
	// begin inline asm
	fma.rn.f32    %f2846, %f2846, 0.9999, 0.01;
	// end inline asm
	// begin inline asm
	fma.rn.f32    %f2848, %f2848, 0.9999, 0.01;
	// end inline asm
	// begin inline asm
	fma.rn.f64    %fd1431, %fd1431, 0.9999, 0.01;
	// end inline asm
	// begin inline asm
	fma.rn.f32    %f2846, %f2846, 0.9999, 0.01;
	// end inline asm
	// begin inline asm
	fma.rn.f32    %f2848, %f2848, 0.9999, 0.01;
	// end inline asm
	// begin inline asm
	fma.rn.f64    %fd1433, %fd1433, 0.9999, 0.01;
	// end inline asm
	// begin inline asm
	fma.rn.f32    %f2846, %f2846, 0.9999, 0.01;
	// end inline asm
	// begin inline asm
	fma.rn.f32    %f2848, %f2848, 0.9999, 0.01;
	// end inline asm
	// begin inline asm
	fma.rn.f64    %fd1431, %fd1431, 0.9999, 0.01;
	// end inline asm
	// begin inline asm
	fma.rn.f32    %f2846, %f2846, 0.9999, 0.01;
	// end inline asm
	// begin inline asm
	fma.rn.f32    %f2848, %f2848, 0.9999, 0.01;
	// end inline asm
	// begin inline asm
	fma.rn.f64    %fd1433, %fd1433, 0.9999, 0.01;
	// end inline asm
	// begin inline asm
	fma.rn.f32    %f2846, %f2846, 0.9999, 0.01;
	// end inline asm
	// begin inline asm
	fma.rn.f32    %f2848, %f2848, 0.9999, 0.01;
	// end inline asm
	// begin inline asm
	fma.rn.f64    %fd1431, %fd1431, 0.9999, 0.01;
	// end inline asm
	// begin inline asm
	fma.rn.f32    %f2846, %f2846, 0.9999, 0.01;
	// end inline asm
	// begin inline asm
	fma.rn.f32    %f2848, %f2848, 0.9999, 0.01;
	// end inline asm
	// begin inline asm
	fma.rn.f64    %fd1433, %fd1433, 0.9999, 0.01;
	// end inline asm
	// begin inline asm
	fma.rn.f32    %f2846, %f2846, 0.9999, 0.01;
	// end inline asm
	// begin inline asm
	fma.rn.f32    %f2848, %f2848, 0.9999, 0.01;
	// end inline asm
	// begin inline asm
	fma.rn.f64    %fd1431, %fd1431, 0.9999, 0.01;
	// end inline asm
	// begin inline asm
	fma.rn.f32    %f2846, %f2846, 0.9999, 0.01;
	// end inline asm
	// begin inline asm
	fma.rn.f32    %f2848, %f2848, 0.9999, 0.01;
	// end inline asm
	// begin inline asm
	fma.rn.f64    %fd1433, %fd1433, 0.9999, 0.01;
	// end inline asm
	// begin inline asm
	fma.rn.f32    %f2846, %f2846, 0.9999, 0.01;
	// end inline asm
	// begin inline asm
	fma.rn.f32    %f2848, %f2848, 0.9999, 0.01;
	// end inline asm
	// begin inline asm
	fma.rn.f64    %fd1431, %fd1431, 0.9999, 0.01;
	// end inline asm
	// begin inline asm
	fma.rn.f32    %f2846, %f2846, 0.9999, 0.01;
	// end inline asm
	// begin inline asm
	fma.rn.f32    %f2848, %f2848, 0.9999, 0.01;
	// end inline asm
	// begin inline asm
	fma.rn.f64    %fd1433, %fd1433, 0.9999, 0.01;
	// end inline asm
	// begin inline asm
	fma.rn.f32    %f2846, %f2846, 0.9999, 0.01;
	// end inline asm
	// begin inline asm
	fma.rn.f32    %f2848, %f2848, 0.9999, 0.01;
	// end inline asm
	// begin inline asm
	fma.rn.f64    %fd1431, %fd1431, 0.9999, 0.01;
	// end inline asm
	// begin inline asm
	fma.rn.f32    %f2846, %f2846, 0.9999, 0.01;
	// end inline asm
	// begin inline asm
	fma.rn.f32    %f2848, %f2848, 0.9999, 0.01;
	// end inline asm
	// begin inline asm
	fma.rn.f64    %fd1433, %fd1433, 0.9999, 0.01;
	// end inline asm
	// begin inline asm
	fma.rn.f32    %f2846, %f2846, 0.9999, 0.01;
	// end inline asm
	// begin inline asm
	fma.rn.f32    %f2848, %f2848, 0.9999, 0.01;
	// end inline asm
	// begin inline asm
	fma.rn.f64    %fd1431, %fd1431, 0.9999, 0.01;
	// end inline asm
	// begin inline asm
	fma.rn.f32    %f2846, %f2846, 0.9999, 0.01;
	// end inline asm
	// begin inline asm
	fma.rn.f32    %f2848, %f2848, 0.9999, 0.01;
	// end inline asm
	// begin inline asm
	fma.rn.f64    %fd1433, %fd1433, 0.9999, 0.01;
	// end inline asm
	// begin inline asm
	fma.rn.f32    %f2846, %f2846, 0.9999, 0.01;
	// end inline asm
	// begin inline asm
	fma.rn.f32    %f2848, %f2848, 0.9999, 0.01;
	// end inline asm
	// begin inline asm
	fma.rn.f64    %fd1431, %fd1431, 0.9999, 0.01;
	// end inline asm
	// begin inline asm
	fma.rn.f32    %f2846, %f2846, 0.9999, 0.01;
	// end inline asm
	// begin inline asm
	fma.rn.f32    %f2848, %f2848, 0.9999, 0.01;
	// end inline asm
	// begin inline asm
	fma.rn.f64    %fd1433, %fd1433, 0.9999, 0.01;
	// end inline asm
	// begin inline asm
	fma.rn.f32    %f2846, %f2846, 0.9999, 0.01;
	// end inline asm
	// begin inline asm
	fma.rn.f32    %f2848, %f2848, 0.9999, 0.01;
	// end inline asm
	// begin inline asm
	fma.rn.f64    %fd1431, %fd1431, 0.9999, 0.01;
	// end inline asm
	// begin inline asm
	fma.rn.f32    %f2846, %f2846, 0.9999, 0.01;
	// end inline asm
	// begin inline asm
	fma.rn.f32    %f2848, %f2848, 0.9999, 0.01;
	// end inline asm
	// begin inline asm
	fma.rn.f64    %fd1433, %fd1433, 0.9999, 0.01;
	// end inline asm
	// begin inline asm
	fma.rn.f32    %f2846, %f2846, 0.9999, 0.01;
	// end inline asm
	// begin inline asm
	fma.rn.f32    %f2848, %f2848, 0.9999, 0.01;
	// end inline asm
	// begin inline asm
	fma.rn.f64    %fd1431, %fd1431, 0.9999, 0.01;
	// end inline asm
	// begin inline asm
	fma.rn.f32    %f2846, %f2846, 0.9999, 0.01;
	// end inline asm
	// begin inline asm
	fma.rn.f32    %f2848, %f2848, 0.9999, 0.01;
	// end inline asm
	// begin inline asm
	fma.rn.f64    %fd1433, %fd1433, 0.9999, 0.01;
	// end inline asm
	// begin inline asm
	fma.rn.f32    %f2846, %f2846, 0.9999, 0.01;
	// end inline asm
	// begin inline asm
	fma.rn.f32    %f2848, %f2848, 0.9999, 0.01;
	// end inline asm
	// begin inline asm
	fma.rn.f64    %fd1431, %fd1431, 0.9999, 0.01;
	// end inline asm
	// begin inline asm
	fma.rn.f32    %f2846, %f2846, 0.9999, 0.01;
	// end inline asm
	// begin inline asm
	fma.rn.f32    %f2848, %f2848, 0.9999, 0.01;
	// end inline asm
	// begin inline asm
	fma.rn.f64    %fd1433, %fd1433, 0.9999, 0.01;
	// end inline asm
	// begin inline asm
	fma.rn.f32    %f2846, %f2846, 0.9999, 0.01;
	// end inline asm
	// begin inline asm
	fma.rn.f32    %f2848, %f2848, 0.9999, 0.01;
	// end inline asm
	// begin inline asm
	fma.rn.f64    %fd1431, %fd1431, 0.9999, 0.01;
	// end inline asm
	// begin inline asm
	fma.rn.f32    %f2846, %f2846, 0.9999, 0.01;
	// end inline asm
	// begin inline asm
	fma.rn.f32    %f2848, %f2848, 0.9999, 0.01;
	// end inline asm
	// begin inline asm
	fma.rn.f64    %fd1433, %fd1433, 0.9999, 0.01;
	// end inline asm
	// begin inline asm
	fma.rn.f32    %f2846, %f2846, 0.9999, 0.01;
	// end inline asm
	// begin inline asm
	fma.rn.f32    %f2848, %f2848, 0.9999, 0.01;
	// end inline asm
	// begin inline asm
	fma.rn.f64    %fd1431, %fd1431, 0.9999, 0.01;
	// end inline asm
	// begin inline asm
	fma.rn.f32    %f2846, %f2846, 0.9999, 0.01;
	// end inline asm
	// begin inline asm
	fma.rn.f32    %f2848, %f2848, 0.9999, 0.01;
	// end inline asm
	// begin inline asm
	fma.rn.f64    %fd1433, %fd1433, 0.9999, 0.01;
	// end inline asm
	// begin inline asm
	fma.rn.f32    %f2846, %f2846, 0.9999, 0.01;
	// end inline asm
	// begin inline asm
	fma.rn.f32    %f2848, %f2848, 0.9999, 0.01;
	// end inline asm
	// begin inline asm
	fma.rn.f64    %fd1431, %fd1431, 0.9999, 0.01;
	// end inline asm
	// begin inline asm
	fma.rn.f32    %f2846, %f2846, 0.9999, 0.01;
	// end inline asm
	// begin inline asm
	fma.rn.f32    %f2848, %f2848, 0.9999, 0.01;
	// end inline asm
	// begin inline asm
	fma.rn.f64    %fd1433, %fd1433, 0.9999, 0.01;
	// end inline asm
	// begin inline asm
	fma.rn.f32    %f2846, %f2846, 0.9999, 0.01;
	// end inline asm
	// begin inline asm
	fma.rn.f32    %f2848, %f2848, 0.9999, 0.01;
	// end inline asm
	// begin inline asm
	fma.rn.f64    %fd1431, %fd1431, 0.9999, 0.01;
	// end inline asm
	// begin inline asm
	fma.rn.f32    %f2846, %f2846, 0.9999, 0.01;
	// end inline asm
	// begin inline asm
	fma.rn.f32    %f2848, %f2848, 0.9999, 0.01;
	// end inline asm
	// begin inline asm
	fma.rn.f64    %fd1433, %fd1433, 0.9999, 0.01;
	// end inline asm
	// begin inline asm
	fma.rn.f32    %f2846, %f2846, 0.9999, 0.01;
	// end inline asm
	// begin inline asm
	fma.rn.f32    %f2848, %f2848, 0.9999, 0.01;
	// end inline asm
	// begin inline asm
	fma.rn.f64    %fd1431, %fd1431, 0.9999, 0.01;
	// end inline asm
	// begin inline asm
	fma.rn.f32    %f2846, %f2846, 0.9999, 0.01;
	// end inline asm
	// begin inline asm
	fma.rn.f32    %f2848, %f2848, 0.9999, 0.01;
	// end inline asm
	// begin inline asm
	fma.rn.f64    %fd1433, %fd1433, 0.9999, 0.01;
	// end inline asm
	// begin inline asm
	fma.rn.f32    %f2846, %f2846, 0.9999, 0.01;
	// end inline asm
	// begin inline asm
	fma.rn.f32    %f2848, %f2848, 0.9999, 0.01;
	// end inline asm
	// begin inline asm
	fma.rn.f64    %fd1431, %fd1431, 0.9999, 0.01;
	// end inline asm
	// begin inline asm
	fma.rn.f32    %f2846, %f2846, 0.9999, 0.01;
	// end inline asm
	// begin inline asm
	fma.rn.f32    %f2848, %f2848, 0.9999, 0.01;
	// end inline asm
	// begin inline asm
	fma.rn.f64    %fd1433, %fd1433, 0.9999, 0.01;
	// end inline asm
	// begin inline asm
	fma.rn.f32    %f2846, %f2846, 0.9999, 0.01;
	// end inline asm
	// begin inline asm
	fma.rn.f32    %f2848, %f2848, 0.9999, 0.01;
	// end inline asm
	// begin inline asm
	fma.rn.f64    %fd1431, %fd1431, 0.9999, 0.01;
	// end inline asm
	// begin inline asm
	fma.rn.f32    %f2846, %f2846, 0.9999, 0.01;
	// end inline asm
	// begin inline asm
	fma.rn.f32    %f2848, %f2848, 0.9999, 0.01;
	// end inline asm
	// begin inline asm
	fma.rn.f64    %fd1433, %fd1433, 0.9999, 0.01;
	// end inline asm
	// begin inline asm
	fma.rn.f32    %f2846, %f2846, 0.9999, 0.01;
	// end inline asm
	// begin inline asm
	fma.rn.f32    %f2848, %f2848, 0.9999, 0.01;
	// end inline asm
	// begin inline asm
	fma.rn.f64    %fd1431, %fd1431, 0.9999, 0.01;
	// end inline asm
	// begin inline asm
	fma.rn.f32    %f2846, %f2846, 0.9999, 0.01;
	// end inline asm
	// begin inline asm
	fma.rn.f32    %f2848, %f2848, 0.9999, 0.01;
	// end inline asm
	// begin inline asm
	fma.rn.f64    %fd1433, %fd1433, 0.9999, 0.01;
	// end inline asm
	// begin inline asm
	fma.rn.f32    %f2846, %f2846, 0.9999, 0.01;
	// end inline asm
	// begin inline asm
	fma.rn.f32    %f2848, %f2848, 0.9999, 0.01;
	// end inline asm
	// begin inline asm
	fma.rn.f64    %fd1431, %fd1431, 0.9999, 0.01;
	// end inline asm
	// begin inline asm
	fma.rn.f32    %f2846, %f2846, 0.9999, 0.01;
	// end inline asm
	// begin inline asm
	fma.rn.f32    %f2848, %f2848, 0.9999, 0.01;
	// end inline asm
	// begin inline asm
	fma.rn.f64    %fd1433, %fd1433, 0.9999, 0.01;
	// end inline asm
	// begin inline asm
	fma.rn.f32    %f2846, %f2846, 0.9999, 0.01;
	// end inline asm
	// begin inline asm
	fma.rn.f32    %f2848, %f2848, 0.9999, 0.01;
	// end inline asm
	// begin inline asm
	fma.rn.f64    %fd1431, %fd1431, 0.9999, 0.01;
	// end inline asm
	// begin inline asm
	fma.rn.f32    %f2846, %f2846, 0.9999, 0.01;
	// end inline asm
	// begin inline asm
	fma.rn.f32    %f2848, %f2848, 0.9999, 0.01;
	// end inline asm
	// begin inline asm
	fma.rn.f64    %fd1433, %fd1433, 0.9999, 0.01;
	// end inline asm
	// begin inline asm
	fma.rn.f32    %f2846, %f2846, 0.9999, 0.01;
	// end inline asm
	// begin inline asm
	fma.rn.f32    %f2848, %f2848, 0.9999, 0.01;
	// end inline asm
	// begin inline asm
	fma.rn.f64    %fd1431, %fd1431, 0.9999, 0.01;
	// end inline asm
	// begin inline asm
	fma.rn.f32    %f2846, %f2846, 0.9999, 0.01;
	// end inline asm
	// begin inline asm
	fma.rn.f32    %f2848, %f2848, 0.9999, 0.01;
	// end inline asm
	// begin inline asm
	fma.rn.f64    %fd1433, %fd1433, 0.9999, 0.01;
	// end inline asm
	// begin inline asm
	fma.rn.f32    %f2846, %f2846, 0.9999, 0.01;
	// end inline asm
	// begin inline asm
	fma.rn.f32    %f2848, %f2848, 0.9999, 0.01;
	// end inline asm
	// begin inline asm
	fma.rn.f64    %fd1431, %fd1431, 0.9999, 0.01;
	// end inline asm
	// begin inline asm
	fma.rn.f32    %f2846, %f2846, 0.9999, 0.01;
	// end inline asm
	// begin inline asm
	fma.rn.f32    %f2848, %f2848, 0.9999, 0.01;
	// end inline asm
	// begin inline asm
	fma.rn.f64    %fd1433, %fd1433, 0.9999, 0.01;
	// end inline asm
	// begin inline asm
	fma.rn.f32    %f2846, %f2846, 0.9999, 0.01;
	// end inline asm
	// begin inline asm
	fma.rn.f32    %f2848, %f2848, 0.9999, 0.01;
	// end inline asm
	// begin inline asm
	fma.rn.f64    %fd1431, %fd1431, 0.9999, 0.01;
	// end inline asm
	// begin inline asm
	fma.rn.f32    %f2846, %f2846, 0.9999, 0.01;
	// end inline asm
	// begin inline asm
	fma.rn.f32    %f2848, %f2848, 0.9999, 0.01;
	// end inline asm
	// begin inline asm
	fma.rn.f64    %fd1433, %fd1433, 0.9999, 0.01;
	// end inline asm
	// begin inline asm
	fma.rn.f32    %f2846, %f2846, 0.9999, 0.01;
	// end inline asm
	// begin inline asm
	fma.rn.f32    %f2848, %f2848, 0.9999, 0.01;
	// end inline asm
	// begin inline asm
	fma.rn.f64    %fd1431, %fd1431, 0.9999, 0.01;
	// end inline asm
	// begin inline asm
	fma.rn.f32    %f2846, %f2846, 0.9999, 0.01;
	// end inline asm
	// begin inline asm
	fma.rn.f32    %f2848, %f2848, 0.9999, 0.01;
	// end inline asm
	// begin inline asm
	fma.rn.f64    %fd1433, %fd1433, 0.9999, 0.01;
	// end inline asm
	// begin inline asm
	fma.rn.f32    %f2846, %f2846, 0.9999, 0.01;
	// end inline asm
	// begin inline asm
	fma.rn.f32    %f2848, %f2848, 0.9999, 0.01;
	// end inline asm
	// begin inline asm
	fma.rn.f64    %fd1431, %fd1431, 0.9999, 0.01;
	// end inline asm
	// begin inline asm
	fma.rn.f32    %f2846, %f2846, 0.9999, 0.01;
	// end inline asm
	// begin inline asm
	fma.rn.f32    %f2848, %f2848, 0.9999, 0.01;
	// end inline asm
	// begin inline asm
	fma.rn.f64    %fd1433, %fd1433, 0.9999, 0.01;
	// end inline asm
	// begin inline asm
	fma.rn.f32    %f2846, %f2846, 0.9999, 0.01;
	// end inline asm
	// begin inline asm
	fma.rn.f32    %f2848, %f2848, 0.9999, 0.01;
	// end inline asm
	// begin inline asm
	fma.rn.f64    %fd1431, %fd1431, 0.9999, 0.01;
	// end inline asm
	// begin inline asm
	fma.rn.f32    %f2846, %f2846, 0.9999, 0.01;
	// end inline asm
	// begin inline asm
	fma.rn.f32    %f2848, %f2848, 0.9999, 0.01;
	// end inline asm
	// begin inline asm
	fma.rn.f64    %fd1433, %fd1433, 0.9999, 0.01;
	// end inline asm
	// begin inline asm
	fma.rn.f32    %f2846, %f2846, 0.9999, 0.01;
	// end inline asm
	// begin inline asm
	fma.rn.f32    %f2848, %f2848, 0.9999, 0.01;
	// end inline asm
	// begin inline asm
	fma.rn.f64    %fd1431, %fd1431, 0.9999, 0.01;
	// end inline asm
	// begin inline asm
	fma.rn.f32    %f2846, %f2846, 0.9999, 0.01;
	// end inline asm
	// begin inline asm
	fma.rn.f32    %f2848, %f2848, 0.9999, 0.01;
	// end inline asm
	// begin inline asm
	fma.rn.f64    %fd1433, %fd1433, 0.9999, 0.01;
	// end inline asm
	// begin inline asm
	fma.rn.f32    %f2846, %f2846, 0.9999, 0.01;
	// end inline asm
	// begin inline asm
	fma.rn.f32    %f2848, %f2848, 0.9999, 0.01;
	// end inline asm
	// begin inline asm
	fma.rn.f64    %fd1431, %fd1431, 0.9999, 0.01;
	// end inline asm
	// begin inline asm
	fma.rn.f32    %f2846, %f2846, 0.9999, 0.01;
	// end inline asm
	// begin inline asm
	fma.rn.f32    %f2848, %f2848, 0.9999, 0.01;
	// end inline asm
	// begin inline asm
	fma.rn.f64    %fd1433, %fd1433, 0.9999, 0.01;
	// end inline asm
	// begin inline asm
	fma.rn.f32    %f2846, %f2846, 0.9999, 0.01;
	// end inline asm
	// begin inline asm
	fma.rn.f32    %f2848, %f2848, 0.9999, 0.01;
	// end inline asm
	// begin inline asm
	fma.rn.f64    %fd1431, %fd1431, 0.9999, 0.01;
	// end inline asm
	// begin inline asm
	fma.rn.f32    %f2846, %f2846, 0.9999, 0.01;
	// end inline asm
	// begin inline asm
	fma.rn.f32    %f2848, %f2848, 0.9999, 0.01;
	// end inline asm
	// begin inline asm
	fma.rn.f64    %fd1433, %fd1433, 0.9999, 0.01;
	// end inline asm
	// begin inline asm
	fma.rn.f32    %f2846, %f2846, 0.9999, 0.01;
	// end inline asm
	// begin inline asm
	fma.rn.f32    %f2848, %f2848, 0.9999, 0.01;
	// end inline asm
	// begin inline asm
	fma.rn.f64    %fd1431, %fd1431, 0.9999, 0.01;
	// end inline asm
	// begin inline asm
	fma.rn.f32    %f2846, %f2846, 0.9999, 0.01;
	// end inline asm
	// begin inline asm
	fma.rn.f32    %f2848, %f2848, 0.9999, 0.01;
	// end inline asm
	// begin inline asm
	fma.rn.f64    %fd1433, %fd1433, 0.9999, 0.01;
	// end inline asm
	// begin inline asm
	fma.rn.f32    %f2846, %f2846, 0.9999, 0.01;
	// end inline asm
	// begin inline asm
	fma.rn.f32    %f2848, %f2848, 0.9999, 0.01;
	// end inline asm
	// begin inline asm
	fma.rn.f64    %fd1431, %fd1431, 0.9999, 0.01;
	// end inline asm
	// begin inline asm
	fma.rn.f32    %f2846, %f2846, 0.9999, 0.01;
	// end inline asm
	// begin inline asm
	fma.rn.f32    %f2848, %f2848, 0.9999, 0.01;
	// end inline asm
	// begin inline asm
	fma.rn.f64    %fd1433, %fd1433, 0.9999, 0.01;
	// end inline asm
	// begin inline asm
	fma.rn.f32    %f2846, %f2846, 0.9999, 0.01;
	// end inline asm
	// begin inline asm
	fma.rn.f32    %f2848, %f2848, 0.9999, 0.01;
	// end inline asm
	// begin inline asm
	fma.rn.f64    %fd1431, %fd1431, 0.9999, 0.01;
	// end inline asm
	// begin inline asm
	fma.rn.f32    %f2846, %f2846, 0.9999, 0.01;
	// end inline asm
	// begin inline asm
	fma.rn.f32    %f2848, %f2848, 0.9999, 0.01;
	// end inline asm
	// begin inline asm
	fma.rn.f64    %fd1433, %fd1433, 0.9999, 0.01;
	// end inline asm
	// begin inline asm
	fma.rn.f32    %f2846, %f2846, 0.9999, 0.01;
	// end inline asm
	// begin inline asm
	fma.rn.f32    %f2848, %f2848, 0.9999, 0.01;
	// end inline asm
	// begin inline asm
	fma.rn.f64    %fd1431, %fd1431, 0.9999, 0.01;
	// end inline asm
	// begin inline asm
	fma.rn.f32    %f2846, %f2846, 0.9999, 0.01;
	// end inline asm
	// begin inline asm
	fma.rn.f32    %f2848, %f2848, 0.9999, 0.01;
	// end inline asm
	// begin inline asm
	fma.rn.f64    %fd1433, %fd1433, 0.9999, 0.01;
	// end inline asm
	// begin inline asm
	fma.rn.f32    %f2846, %f2846, 0.9999, 0.01;
	// end inline asm
	// begin inline asm
	fma.rn.f32    %f2848, %f2848, 0.9999, 0.01;
	// end inline asm
	// begin inline asm
	fma.rn.f64    %fd1431, %fd1431, 0.9999, 0.01;
	// end inline asm
	// begin inline asm
	fma.rn.f32    %f2846, %f2846, 0.9999, 0.01;
	// end inline asm
	// begin inline asm
	fma.rn.f32    %f2848, %f2848, 0.9999, 0.01;
	// end inline asm
	// begin inline asm
	fma.rn.f64    %fd1433, %fd1433, 0.9999, 0.01;
	// end inline asm
	// begin inline asm
	fma.rn.f32    %f2846, %f2846, 0.9999, 0.01;
	// end inline asm
	// begin inline asm
	fma.rn.f32    %f2848, %f2848, 0.9999, 0.01;
	// end inline asm
	// begin inline asm
	fma.rn.f64    %fd1431, %fd1431, 0.9999, 0.01;
	// end inline asm
	// begin inline asm
	fma.rn.f32    %f2846, %f2846, 0.9999, 0.01;
	// end inline asm
	// begin inline asm
	fma.rn.f32    %f2848, %f2848, 0.9999, 0.01;
	// end inline asm
	// begin inline asm
	fma.rn.f64    %fd1433, %fd1433, 0.9999, 0.01;
	// end inline asm
	// begin inline asm
	fma.rn.f32    %f2846, %f2846, 0.9999, 0.01;
	// end inline asm
	// begin inline asm
	fma.rn.f32    %f2848, %f2848, 0.9999, 0.01;
	// end inline asm
	// begin inline asm
	fma.rn.f64    %fd1431, %fd1431, 0.9999, 0.01;
	// end inline asm
	// begin inline asm
	fma.rn.f32    %f2846, %f2846, 0.9999, 0.01;
	// end inline asm
	// begin inline asm
	fma.rn.f32    %f2848, %f2848, 0.9999, 0.01;
	// end inline asm
	// begin inline asm
	fma.rn.f64    %fd1433, %fd1433, 0.9999, 0.01;
	// end inline asm
	// begin inline asm
	fma.rn.f32    %f2846, %f2846, 0.9999, 0.01;
	// end inline asm
	// begin inline asm
	fma.rn.f32    %f2848, %f2848, 0.9999, 0.01;
	// end inline asm
	// begin inline asm
	fma.rn.f64    %fd1431, %fd1431, 0.9999, 0.01;
	// end inline asm
	// begin inline asm
	fma.rn.f32    %f2846, %f2846, 0.9999, 0.01;
	// end inline asm
	// begin inline asm
	fma.rn.f32    %f2848, %f2848, 0.9999, 0.01;
	// end inline asm
	// begin inline asm
	fma.rn.f64    %fd1433, %fd1433, 0.9999, 0.01;
	// end inline asm
	// begin inline asm
	fma.rn.f32    %f2846, %f2846, 0.9999, 0.01;
	// end inline asm
	// begin inline asm
	fma.rn.f32    %f2848, %f2848, 0.9999, 0.01;
	// end inline asm
	// begin inline asm
	fma.rn.f64    %fd1431, %fd1431, 0.9999, 0.01;
	// end inline asm
	// begin inline asm
	fma.rn.f32    %f2846, %f2846, 0.9999, 0.01;
	// end inline asm
	// begin inline asm
	fma.rn.f32    %f2848, %f2848, 0.9999, 0.01;
	// end inline asm
	// begin inline asm
	fma.rn.f64    %fd1433, %fd1433, 0.9999, 0.01;
	// end inline asm
	// begin inline asm
	fma.rn.f32    %f2846, %f2846, 0.9999, 0.01;
	// end inline asm
	// begin inline asm
	fma.rn.f32    %f2848, %f2848, 0.9999, 0.01;
	// end inline asm
	// begin inline asm
	fma.rn.f64    %fd1431, %fd1431, 0.9999, 0.01;
	// end inline asm
	// begin inline asm
	fma.rn.f32    %f2846, %f2846, 0.9999, 0.01;
	// end inline asm
	// begin inline asm
	fma.rn.f32    %f2848, %f2848, 0.9999, 0.01;
	// end inline asm
	// begin inline asm
	fma.rn.f64    %fd1433, %fd1433, 0.9999, 0.01;
	// end inline asm
	// begin inline asm
	fma.rn.f32    %f2846, %f2846, 0.9999, 0.01;
	// end inline asm
	// begin inline asm
	fma.rn.f32    %f2848, %f2848, 0.9999, 0.01;
	// end inline asm
	// begin inline asm
	fma.rn.f64    %fd1431, %fd1431, 0.9999, 0.01;
	// end inline asm
	// begin inline asm
	fma.rn.f32    %f2846, %f2846, 0.9999, 0.01;
	// end inline asm
	// begin inline asm
	fma.rn.f32    %f2848, %f2848, 0.9999, 0.01;
	// end inline asm
	// begin inline asm
	fma.rn.f64    %fd1433, %fd1433, 0.9999, 0.01;
	// end inline asm
	// begin inline asm
	fma.rn.f32    %f2846, %f2846, 0.9999, 0.01;
	// end inline asm
	// begin inline asm
	fma.rn.f32    %f2848, %f2848, 0.9999, 0.01;
	// end inline asm
	// begin inline asm
	fma.rn.f64    %fd1431, %fd1431, 0.9999, 0.01;
	// end inline asm
	// begin inline asm
	fma.rn.f32    %f2846, %f2846, 0.9999, 0.01;
	// end inline asm
	// begin inline asm
	fma.rn.f32    %f2848, %f2848, 0.9999, 0.01;
	// end inline asm
	// begin inline asm
	fma.rn.f64    %fd1433, %fd1433, 0.9999, 0.01;
	// end inline asm
	// begin inline asm
	fma.rn.f32    %f2846, %f2846, 0.9999, 0.01;
	// end inline asm
	// begin inline asm
	fma.rn.f32    %f2848, %f2848, 0.9999, 0.01;
	// end inline asm
	// begin inline asm
	fma.rn.f64    %fd1431, %fd1431, 0.9999, 0.01;
	// end inline asm
	// begin inline asm
	fma.rn.f32    %f2846, %f2846, 0.9999, 0.01;
	// end inline asm
	// begin inline asm
	fma.rn.f32    %f2848, %f2848, 0.9999, 0.01;
	// end inline asm
	// begin inline asm
	fma.rn.f64    %fd1433, %fd1433, 0.9999, 0.01;
	// end inline asm
	// begin inline asm
	fma.rn.f32    %f2846, %f2846, 0.9999, 0.01;
	// end inline asm
	// begin inline asm
	fma.rn.f32    %f2848, %f2848, 0.9999, 0.01;
	// end inline asm
	// begin inline asm
	fma.rn.f64    %fd1431, %fd1431, 0.9999, 0.01;
	// end inline asm
	// begin inline asm
	fma.rn.f32    %f2846, %f2846, 0.9999, 0.01;
	// end inline asm
	// begin inline asm
	fma.rn.f32    %f2848, %f2848, 0.9999, 0.01;
	// end inline asm
	// begin inline asm
	fma.rn.f64    %fd1433, %fd1433, 0.9999, 0.01;
	// end inline asm
	// begin inline asm
	fma.rn.f32    %f2846, %f2846, 0.9999, 0.01;
	// end inline asm
	// begin inline asm
	fma.rn.f32    %f2848, %f2848, 0.9999, 0.01;
	// end inline asm
	// begin inline asm
	fma.rn.f64    %fd1431, %fd1431, 0.9999, 0.01;
	// end inline asm
	// begin inline asm
	fma.rn.f32    %f2846, %f2846, 0.9999, 0.01;
	// end inline asm
	// begin inline asm
	fma.rn.f32    %f2848, %f2848, 0.9999, 0.01;
	// end inline asm
	// begin inline asm
	fma.rn.f64    %fd1433, %fd1433, 0.9999, 0.01;
	// end inline asm
	// begin inline asm
	fma.rn.f32    %f2846, %f2846, 0.9999, 0.01;
	// end inline asm
	// begin inline asm
	fma.rn.f32    %f2848, %f2848, 0.9999, 0.01;
	// end inline asm
	// begin inline asm
	fma.rn.f64    %fd1431, %fd1431, 0.9999, 0.01;
	// end inline asm
	// begin inline asm
	fma.rn.f32    %f2846, %f2846, 0.9999, 0.01;
	// end inline asm
	// begin inline asm
	fma.rn.f32    %f2848, %f2848, 0.9999, 0.01;
	// end inline asm
	// begin inline asm
	fma.rn.f64    %fd1433, %fd1433, 0.9999, 0.01;
	// end inline asm
	// begin inline asm
	fma.rn.f32    %f2846, %f2846, 0.9999, 0.01;
	// end inline asm
	// begin inline asm
	fma.rn.f32    %f2848, %f2848, 0.9999, 0.01;
	// end inline asm
	// begin inline asm
	fma.rn.f64    %fd1431, %fd1431, 0.9999, 0.01;
	// end inline asm
	// begin inline asm
	fma.rn.f32    %f2846, %f2846, 0.9999, 0.01;
	// end inline asm
	// begin inline asm
	fma.rn.f32    %f2848, %f2848, 0.9999, 0.01;
	// end inline asm
	// begin inline asm
	fma.rn.f64    %fd1433, %fd1433, 0.9999, 0.01;
	// end inline asm
	// begin inline asm
	fma.rn.f32    %f2846, %f2846, 0.9999, 0.01;
	// end inline asm
	// begin inline asm
	fma.rn.f32    %f2848, %f2848, 0.9999, 0.01;
	// end inline asm
	// begin inline asm
	fma.rn.f64    %fd1431, %fd1431, 0.9999, 0.01;
	// end inline asm
	// begin inline asm
	fma.rn.f32    %f2846, %f2846, 0.9999, 0.01;
	// end inline asm
	// begin inline asm
	fma.rn.f32    %f2848, %f2848, 0.9999, 0.01;
	// end inline asm
	// begin inline asm
	fma.rn.f64    %fd1433, %fd1433, 0.9999, 0.01;
	// end inline asm
	// begin inline asm
	fma.rn.f32    %f2846, %f2846, 0.9999, 0.01;
	// end inline asm
	// begin inline asm
	fma.rn.f32    %f2848, %f2848, 0.9999, 0.01;
	// end inline asm
	// begin inline asm
	fma.rn.f64    %fd1431, %fd1431, 0.9999, 0.01;
	// end inline asm
	// begin inline asm
	fma.rn.f32    %f2846, %f2846, 0.9999, 0.01;
	// end inline asm
	// begin inline asm
	fma.rn.f32    %f2848, %f2848, 0.9999, 0.01;
	// end inline asm
	// begin inline asm
	fma.rn.f64    %fd1433, %fd1433, 0.9999, 0.01;
	// end inline asm
	// begin inline asm
	fma.rn.f32    %f2846, %f2846, 0.9999, 0.01;
	// end inline asm
	// begin inline asm
	fma.rn.f32    %f2848, %f2848, 0.9999, 0.01;
	// end inline asm
	// begin inline asm
	fma.rn.f64    %fd1431, %fd1431, 0.9999, 0.01;
	// end inline asm
	// begin inline asm
	fma.rn.f32    %f2846, %f2846, 0.9999, 0.01;
	// end inline asm
	// begin inline asm
	fma.rn.f32    %f2848, %f2848, 0.9999, 0.01;
	// end inline asm
	// begin inline asm
	fma.rn.f64    %fd1433, %fd1433, 0.9999, 0.01;
	// end inline asm
	// begin inline asm
	fma.rn.f32    %f2846, %f2846, 0.9999, 0.01;
	// end inline asm
	// begin inline asm
	fma.rn.f32    %f2848, %f2848, 0.9999, 0.01;
	// end inline asm
	// begin inline asm
	fma.rn.f64    %fd1431, %fd1431, 0.9999, 0.01;
	// end inline asm
	// begin inline asm
	fma.rn.f32    %f2846, %f2846, 0.9999, 0.01;
	// end inline asm
	// begin inline asm
	fma.rn.f32    %f2848, %f2848, 0.9999, 0.01;
	// end inline asm
	// begin inline asm
	fma.rn.f64    %fd1433, %fd1433, 0.9999, 0.01;
	// end inline asm
	// begin inline asm
	fma.rn.f32    %f2846, %f2846, 0.9999, 0.01;
	// end inline asm
	// begin inline asm
	fma.rn.f32    %f2848, %f2848, 0.9999, 0.01;
	// end inline asm
	// begin inline asm
	fma.rn.f64    %fd1431, %fd1431, 0.9999, 0.01;
	// end inline asm
	// begin inline asm
	fma.rn.f32    %f2846, %f2846, 0.9999, 0.01;
	// end inline asm
	// begin inline asm
	fma.rn.f32    %f2848, %f2848, 0.9999, 0.01;
	// end inline asm
	// begin inline asm
	fma.rn.f64    %fd1433, %fd1433, 0.9999, 0.01;
	// end inline asm
	// begin inline asm
	fma.rn.f32    %f2846, %f2846, 0.9999, 0.01;
	// end inline asm
	// begin inline asm
	fma.rn.f32    %f2848, %f2848, 0.9999, 0.01;
	// end inline asm
	// begin inline asm
	fma.rn.f64    %fd1431, %fd1431, 0.9999, 0.01;
	// end inline asm
	// begin inline asm
	fma.rn.f32    %f2846, %f2846, 0.9999, 0.01;
	// end inline asm
	// begin inline asm
	fma.rn.f32    %f2848, %f2848, 0.9999, 0.01;
	// end inline asm
	// begin inline asm
	fma.rn.f64    %fd1433, %fd1433, 0.9999, 0.01;
	// end inline asm
	// begin inline asm
	fma.rn.f32    %f2846, %f2846, 0.9999, 0.01;
	// end inline asm
	// begin inline asm
	fma.rn.f32    %f2848, %f2848, 0.9999, 0.01;
	// end inline asm
	// begin inline asm
	fma.rn.f64    %fd1431, %fd1431, 0.9999, 0.01;
	// end inline asm
	// begin inline asm
	fma.rn.f32    %f2846, %f2846, 0.9999, 0.01;
	// end inline asm
	// begin inline asm
	fma.rn.f32    %f2848, %f2848, 0.9999, 0.01;
	// end inline asm
	// begin inline asm
	fma.rn.f64    %fd1433, %fd1433, 0.9999, 0.01;
	// end inline asm
	// begin inline asm
	fma.rn.f32    %f2846, %f2846, 0.9999, 0.01;
	// end inline asm
	// begin inline asm
	fma.rn.f32    %f2848, %f2848, 0.9999, 0.01;
	// end inline asm
	// begin inline asm
	fma.rn.f64    %fd1431, %fd1431, 0.9999, 0.01;
	// end inline asm
	// begin inline asm
	fma.rn.f32    %f2846, %f2846, 0.9999, 0.01;
	// end inline asm
	// begin inline asm
	fma.rn.f32    %f2848, %f2848, 0.9999, 0.01;
	// end inline asm
	// begin inline asm
	fma.rn.f64    %fd1433, %fd1433, 0.9999, 0.01;
	// end inline asm
	// begin inline asm
	fma.rn.f32    %f2846, %f2846, 0.9999, 0.01;
	// end inline asm
	// begin inline asm
	fma.rn.f32    %f2848, %f2848, 0.9999, 0.01;
	// end inline asm
	// begin inline asm
	fma.rn.f64    %fd1431, %fd1431, 0.9999, 0.01;
	// end inline asm
	// begin inline asm
	fma.rn.f32    %f2846, %f2846, 0.9999, 0.01;
	// end inline asm
	// begin inline asm
	fma.rn.f32    %f2848, %f2848, 0.9999, 0.01;
	// end inline asm
	// begin inline asm
	fma.rn.f64    %fd1433, %fd1433, 0.9999, 0.01;
	// end inline asm
	// begin inline asm
	fma.rn.f32    %f2846, %f2846, 0.9999, 0.01;
	// end inline asm
	// begin inline asm
	fma.rn.f32    %f2848, %f2848, 0.9999, 0.01;
	// end inline asm
	// begin inline asm
	fma.rn.f64    %fd1431, %fd1431, 0.9999, 0.01;
	// end inline asm
	// begin inline asm
	fma.rn.f32    %f2846, %f2846, 0.9999, 0.01;
	// end inline asm
	// begin inline asm
	fma.rn.f32    %f2848, %f2848, 0.9999, 0.01;
	// end inline asm
	// begin inline asm
	fma.rn.f64    %fd1433, %fd1433, 0.9999, 0.01;
	// end inline asm
	// begin inline asm
	fma.rn.f32    %f2846, %f2846, 0.9999, 0.01;
	// end inline asm
	// begin inline asm
	fma.rn.f32    %f2848, %f2848, 0.9999, 0.01;
	// end inline asm
	// begin inline asm
	fma.rn.f64    %fd1431, %fd1431, 0.9999, 0.01;
	// end inline asm
	// begin inline asm
	fma.rn.f32    %f2846, %f2846, 0.9999, 0.01;
	// end inline asm
	// begin inline asm
	fma.rn.f32    %f2848, %f2848, 0.9999, 0.01;
	// end inline asm
	// begin inline asm
	fma.rn.f64    %fd1433, %fd1433, 0.9999, 0.01;
	// end inline asm
	// begin inline asm
	fma.rn.f32    %f2846, %f2846, 0.9999, 0.01;
	// end inline asm
	// begin inline asm
	fma.rn.f32    %f2848, %f2848, 0.9999, 0.01;
	// end inline asm
	// begin inline asm
	fma.rn.f64    %fd1431, %fd1431, 0.9999, 0.01;
	// end inline asm
	// begin inline asm
	fma.rn.f32    %f2846, %f2846, 0.9999, 0.01;
	// end inline asm
	// begin inline asm
	fma.rn.f32    %f2848, %f2848, 0.9999, 0.01;
	// end inline asm
	// begin inline asm
	fma.rn.f64    %fd1433, %fd1433, 0.9999, 0.01;
	// end inline asm
	// begin inline asm
	fma.rn.f32    %f2846, %f2846, 0.9999, 0.01;
	// end inline asm
	// begin inline asm
	fma.rn.f32    %f2848, %f2848, 0.9999, 0.01;
	// end inline asm
	// begin inline asm
	fma.rn.f64    %fd1431, %fd1431, 0.9999, 0.01;
	// end inline asm
	// begin inline asm
	fma.rn.f32    %f2846, %f2846, 0.9999, 0.01;
	// end inline asm
	// begin inline asm
	fma.rn.f32    %f2848, %f2848, 0.9999, 0.01;
	// end inline asm
	// begin inline asm
	fma.rn.f64    %fd1433, %fd1433, 0.9999, 0.01;
	// end inline asm
	// begin inline asm
	fma.rn.f32    %f2846, %f2846, 0.9999, 0.01;
	// end inline asm
	// begin inline asm
	fma.rn.f32    %f2848, %f2848, 0.9999, 0.01;
	// end inline asm
	// begin inline asm
	fma.rn.f64    %fd1431, %fd1431, 0.9999, 0.01;
	// end inline asm
	// begin inline asm
	fma.rn.f32    %f2846, %f2846, 0.9999, 0.01;
	// end inline asm
	// begin inline asm
	fma.rn.f32    %f2848, %f2848, 0.9999, 0.01;
	// end inline asm
	// begin inline asm
	fma.rn.f64    %fd1433, %fd1433, 0.9999, 0.01;
	// end inline asm
	// begin inline asm
	fma.rn.f32    %f2846, %f2846, 0.9999, 0.01;
	// end inline asm
	// begin inline asm
	fma.rn.f32    %f2848, %f2848, 0.9999, 0.01;
	// end inline asm
	// begin inline asm
	fma.rn.f64    %fd1431, %fd1431, 0.9999, 0.01;
	// end inline asm
	// begin inline asm
	fma.rn.f32    %f2846, %f2846, 0.9999, 0.01;
	// end inline asm
	// begin inline asm
	fma.rn.f32    %f2848, %f2848, 0.9999, 0.01;
	// end inline asm
	// begin inline asm
	fma.rn.f64    %fd1433, %fd1433, 0.9999, 0.01;
	// end inline asm
	// begin inline asm
	fma.rn.f32    %f2846, %f2846, 0.9999, 0.01;
	// end inline asm
	// begin inline asm
	fma.rn.f32    %f2848, %f2848, 0.9999, 0.01;
	// end inline asm
	// begin inline asm
	fma.rn.f64    %fd1431, %fd1431, 0.9999, 0.01;
	// end inline asm
	// begin inline asm
	fma.rn.f32    %f2846, %f2846, 0.9999, 0.01;
	// end inline asm
	// begin inline asm
	fma.rn.f32    %f2848, %f2848, 0.9999, 0.01;
	// end inline asm
	// begin inline asm
	fma.rn.f64    %fd1433, %fd1433, 0.9999, 0.01;
	// end inline asm
	// begin inline asm
	fma.rn.f32    %f2846, %f2846, 0.9999, 0.01;
	// end inline asm
	// begin inline asm
	fma.rn.f32    %f2848, %f2848, 0.9999, 0.01;
	// end inline asm
	// begin inline asm
	fma.rn.f64    %fd1431, %fd1431, 0.9999, 0.01;
	// end inline asm
	// begin inline asm
	fma.rn.f32    %f2846, %f2846, 0.9999, 0.01;
	// end inline asm
	// begin inline asm
	fma.rn.f32    %f2848, %f2848, 0.9999, 0.01;
	// end inline asm
	// begin inline asm
	fma.rn.f64    %fd1433, %fd1433, 0.9999, 0.01;
	// end inline asm
	// begin inline asm
	fma.rn.f32    %f2846, %f2846, 0.9999, 0.01;
	// end inline asm
	// begin inline asm
	fma.rn.f32    %f2848, %f2848, 0.9999, 0.01;
	// end inline asm
	// begin inline asm
	fma.rn.f64    %fd1431, %fd1431, 0.9999, 0.01;
	// end inline asm
	// begin inline asm
	fma.rn.f32    %f2846, %f2846, 0.9999, 0.01;
	// end inline asm
	// begin inline asm
	fma.rn.f32    %f2848, %f2848, 0.9999, 0.01;
	// end inline asm
	// begin inline asm
	fma.rn.f64    %fd1433, %fd1433, 0.9999, 0.01;
	// end inline asm
	// begin inline asm
	fma.rn.f32    %f2846, %f2846, 0.9999, 0.01;
	// end inline asm
	// begin inline asm
	fma.rn.f32    %f2848, %f2848, 0.9999, 0.01;
	// end inline asm
	// begin inline asm
	fma.rn.f64    %fd1431, %fd1431, 0.9999, 0.01;
	// end inline asm
	// begin inline asm
	fma.rn.f32    %f2846, %f2846, 0.9999, 0.01;
	// end inline asm
	// begin inline asm
	fma.rn.f32    %f2848, %f2848, 0.9999, 0.01;
	// end inline asm
	// begin inline asm
	fma.rn.f64    %fd1433, %fd1433, 0.9999, 0.01;
	// end inline asm
	// begin inline asm
	fma.rn.f32    %f2846, %f2846, 0.9999, 0.01;
	// end inline asm
	// begin inline asm
	fma.rn.f32    %f2848, %f2848, 0.9999, 0.01;
	// end inline asm
	// begin inline asm
	fma.rn.f64    %fd1431, %fd1431, 0.9999, 0.01;
	// end inline asm
	// begin inline asm
	fma.rn.f32    %f2846, %f2846, 0.9999, 0.01;
	// end inline asm
	// begin inline asm
	fma.rn.f32    %f2848, %f2848, 0.9999, 0.01;
	// end inline asm
	// begin inline asm
	fma.rn.f64    %fd1433, %fd1433, 0.9999, 0.01;
	// end inline asm
	// begin inline asm
	fma.rn.f32    %f2846, %f2846, 0.9999, 0.01;
	// end inline asm
	// begin inline asm
	fma.rn.f32    %f2848, %f2848, 0.9999, 0.01;
	// end inline asm
	// begin inline asm
	fma.rn.f64    %fd1431, %fd1431, 0.9999, 0.01;
	// end inline asm
	// begin inline asm
	fma.rn.f32    %f2846, %f2846, 0.9999, 0.01;
	// end inline asm
	// begin inline asm
	fma.rn.f32    %f2848, %f2848, 0.9999, 0.01;
	// end inline asm
	// begin inline asm
	fma.rn.f64    %fd1433, %fd1433, 0.9999, 0.01;
	// end inline asm
	// begin inline asm
	fma.rn.f32    %f2846, %f2846, 0.9999, 0.01;
	// end inline asm
	// begin inline asm
	fma.rn.f32    %f2848, %f2848, 0.9999, 0.01;
	// end inline asm
	// begin inline asm
	fma.rn.f64    %fd1431, %fd1431, 0.9999, 0.01;
	// end inline asm
	// begin inline asm
	fma.rn.f32    %f2846, %f2846, 0.9999, 0.01;
	// end inline asm
	// begin inline asm
	fma.rn.f32    %f2848, %f2848, 0.9999, 0.01;
	// end inline asm
	// begin inline asm
	fma.rn.f64    %fd1433, %fd1433, 0.9999, 0.01;
	// end inline asm
	// begin inline asm
	fma.rn.f32    %f2846, %f2846, 0.9999, 0.01;
	// end inline asm
	// begin inline asm
	fma.rn.f32    %f2848, %f2848, 0.9999, 0.01;
	// end inline asm
	// begin inline asm
	fma.rn.f64    %fd1431, %fd1431, 0.9999, 0.01;
	// end inline asm
	// begin inline asm
	fma.rn.f32    %f2846, %f2846, 0.9999, 0.01;
	// end inline asm
	// begin inline asm
	fma.rn.f32    %f2848, %f2848, 0.9999, 0.01;
	// end inline asm
	// begin inline asm
	fma.rn.f64    %fd1433, %fd1433, 0.9999, 0.01;
	// end inline asm
	// begin inline asm
	fma.rn.f32    %f2846, %f2846, 0.9999, 0.01;
	// end inline asm
	// begin inline asm
	fma.rn.f32    %f2848, %f2848, 0.9999, 0.01;
	// end inline asm
	// begin inline asm
	fma.rn.f64    %fd1431, %fd1431, 0.9999, 0.01;
	// end inline asm
	// begin inline asm
	fma.rn.f32    %f2846, %f2846, 0.9999, 0.01;
	// end inline asm
	// begin inline asm
	fma.rn.f32    %f2848, %f2848, 0.9999, 0.01;
	// end inline asm
	// begin inline asm
	fma.rn.f64    %fd1433, %fd1433, 0.9999, 0.01;
	// end inline asm
	// begin inline asm
	fma.rn.f32    %f2846, %f2846, 0.9999, 0.01;
	// end inline asm
	// begin inline asm
	fma.rn.f32    %f2848, %f2848, 0.9999, 0.01;
	// end inline asm
	// begin inline asm
	fma.rn.f64    %fd1431, %fd1431, 0.9999, 0.01;
	// end inline asm
	// begin inline asm
	fma.rn.f32    %f2846, %f2846, 0.9999, 0.01;
	// end inline asm
	// begin inline asm
	fma.rn.f32    %f2848, %f2848, 0.9999, 0.01;
	// end inline asm
	// begin inline asm
	fma.rn.f64    %fd1433, %fd1433, 0.9999, 0.01;
	// end inline asm
	// begin inline asm
	fma.rn.f32    %f2846, %f2846, 0.9999, 0.01;
	// end inline asm
	// begin inline asm
	fma.rn.f32    %f2848, %f2848, 0.9999, 0.01;
	// end inline asm
	// begin inline asm
	fma.rn.f64    %fd1431, %fd1431, 0.9999, 0.01;
	// end inline asm
	// begin inline asm
	fma.rn.f32    %f2846, %f2846, 0.9999, 0.01;
	// end inline asm
	// begin inline asm
	fma.rn.f32    %f2848, %f2848, 0.9999, 0.01;
	// end inline asm
	// begin inline asm
	fma.rn.f64    %fd1433, %fd1433, 0.9999, 0.01;
	// end inline asm
	// begin inline asm
	fma.rn.f32    %f2846, %f2846, 0.9999, 0.01;
	// end inline asm
	// begin inline asm
	fma.rn.f32    %f2848, %f2848, 0.9999, 0.01;
	// end inline asm
	// begin inline asm
	fma.rn.f64    %fd1431, %fd1431, 0.9999, 0.01;
	// end inline asm
	// begin inline asm
	fma.rn.f32    %f2846, %f2846, 0.9999, 0.01;
	// end inline asm
	// begin inline asm
	fma.rn.f32    %f2848, %f2848, 0.9999, 0.01;
	// end inline asm
	// begin inline asm
	fma.rn.f64    %fd1433, %fd1433, 0.9999, 0.01;
	// end inline asm
	// begin inline asm
	fma.rn.f32    %f2846, %f2846, 0.9999, 0.01;
	// end inline asm
	// begin inline asm
	fma.rn.f32    %f2848, %f2848, 0.9999, 0.01;
	// end inline asm
	// begin inline asm
	fma.rn.f64    %fd1431, %fd1431, 0.9999, 0.01;
	// end inline asm
	// begin inline asm
	fma.rn.f32    %f2846, %f2846, 0.9999, 0.01;
	// end inline asm
	// begin inline asm
	fma.rn.f32    %f2848, %f2848, 0.9999, 0.01;
	// end inline asm
	// begin inline asm
	fma.rn.f64    %fd1433, %fd1433, 0.9999, 0.01;
	// end inline asm
	// begin inline asm
	fma.rn.f32    %f2846, %f2846, 0.9999, 0.01;
	// end inline asm
	// begin inline asm
	fma.rn.f32    %f2848, %f2848, 0.9999, 0.01;
	// end inline asm
	// begin inline asm
	fma.rn.f64    %fd1431, %fd1431, 0.9999, 0.01;
	// end inline asm
	// begin inline asm
	fma.rn.f32    %f2846, %f2846, 0.9999, 0.01;
	// end inline asm
	// begin inline asm
	fma.rn.f32    %f2848, %f2848, 0.9999, 0.01;
	// end inline asm
	// begin inline asm
	fma.rn.f64    %fd1433, %fd1433, 0.9999, 0.01;
	// end inline asm
	// begin inline asm
	fma.rn.f32    %f2846, %f2846, 0.9999, 0.01;
	// end inline asm
	// begin inline asm
	fma.rn.f32    %f2848, %f2848, 0.9999, 0.01;
	// end inline asm
	// begin inline asm
	fma.rn.f64    %fd1431, %fd1431, 0.9999, 0.01;
	// end inline asm
	// begin inline asm
	fma.rn.f32    %f2846, %f2846, 0.9999, 0.01;
	// end inline asm
	// begin inline asm
	fma.rn.f32    %f2848, %f2848, 0.9999, 0.01;
	// end inline asm
	// begin inline asm
	fma.rn.f64    %fd1433, %fd1433, 0.9999, 0.01;
	// end inline asm
	// begin inline asm
	fma.rn.f32    %f2846, %f2846, 0.9999, 0.01;
	// end inline asm
	// begin inline asm
	fma.rn.f32    %f2848, %f2848, 0.9999, 0.01;
	// end inline asm
	// begin inline asm
	fma.rn.f64    %fd1431, %fd1431, 0.9999, 0.01;
	// end inline asm
	// begin inline asm
	fma.rn.f32    %f2846, %f2846, 0.9999, 0.01;
	// end inline asm
	// begin inline asm
	fma.rn.f32    %f2848, %f2848, 0.9999, 0.01;
	// end inline asm
	// begin inline asm
	fma.rn.f64    %fd1433, %fd1433, 0.9999, 0.01;
	// end inline asm
	// begin inline asm
	fma.rn.f32    %f2846, %f2846, 0.9999, 0.01;
	// end inline asm
	// begin inline asm
	fma.rn.f32    %f2848, %f2848, 0.9999, 0.01;
	// end inline asm
	// begin inline asm
	fma.rn.f64    %fd1431, %fd1431, 0.9999, 0.01;
	// end inline asm
	// begin inline asm
	fma.rn.f32    %f2846, %f2846, 0.9999, 0.01;
	// end inline asm
	// begin inline asm
	fma.rn.f32    %f2848, %f2848, 0.9999, 0.01;
	// end inline asm
	// begin inline asm
	fma.rn.f64    %fd1433, %fd1433, 0.9999, 0.01;
	// end inline asm
	// begin inline asm
	fma.rn.f32    %f2846, %f2846, 0.9999, 0.01;
	// end inline asm
	// begin inline asm
	fma.rn.f32    %f2848, %f2848, 0.9999, 0.01;
	// end inline asm
	// begin inline asm
	fma.rn.f64    %fd1431, %fd1431, 0.9999, 0.01;
	// end inline asm
	// begin inline asm
	fma.rn.f32    %f2846, %f2846, 0.9999, 0.01;
	// end inline asm
	// begin inline asm
	fma.rn.f32    %f2848, %f2848, 0.9999, 0.01;
	// end inline asm
	// begin inline asm
	fma.rn.f64    %fd1433, %fd1433, 0.9999, 0.01;
	// end inline asm
	// begin inline asm
	fma.rn.f32    %f2846, %f2846, 0.9999, 0.01;
	// end inline asm
	// begin inline asm
	fma.rn.f32    %f2848, %f2848, 0.9999, 0.01;
	// end inline asm
	// begin inline asm
	fma.rn.f64    %fd1431, %fd1431, 0.9999, 0.01;
	// end inline asm
	// begin inline asm
	fma.rn.f32    %f2846, %f2846, 0.9999, 0.01;
	// end inline asm
	// begin inline asm
	fma.rn.f32    %f2848, %f2848, 0.9999, 0.01;
	// end inline asm
	// begin inline asm
	fma.rn.f64    %fd1433, %fd1433, 0.9999, 0.01;
	// end inline asm
	// begin inline asm
	fma.rn.f32    %f2846, %f2846, 0.9999, 0.01;
	// end inline asm
	// begin inline asm
	fma.rn.f32    %f2848, %f2848, 0.9999, 0.01;
	// end inline asm
	// begin inline asm
	fma.rn.f64    %fd1431, %fd1431, 0.9999, 0.01;
	// end inline asm
	// begin inline asm
	fma.rn.f32    %f2846, %f2846, 0.9999, 0.01;
	// end inline asm
	// begin inline asm
	fma.rn.f32    %f2848, %f2848, 0.9999, 0.01;
	// end inline asm
	// begin inline asm
	fma.rn.f64    %fd1433, %fd1433, 0.9999, 0.01;
	// end inline asm
	// begin inline asm
	fma.rn.f32    %f2846, %f2846, 0.9999, 0.01;
	// end inline asm
	// begin inline asm
	fma.rn.f32    %f2848, %f2848, 0.9999, 0.01;
	// end inline asm
	// begin inline asm
	fma.rn.f64    %fd1431, %fd1431, 0.9999, 0.01;
	// end inline asm
	// begin inline asm
	fma.rn.f32    %f2846, %f2846, 0.9999, 0.01;
	// end inline asm
	// begin inline asm
	fma.rn.f32    %f2848, %f2848, 0.9999, 0.01;
	// end inline asm
	// begin inline asm
	fma.rn.f64    %fd1433, %fd1433, 0.9999, 0.01;
	// end inline asm
	// begin inline asm
	fma.rn.f32    %f2846, %f2846, 0.9999, 0.01;
	// end inline asm
	// begin inline asm
	fma.rn.f32    %f2848, %f2848, 0.9999, 0.01;
	// end inline asm
	// begin inline asm
	fma.rn.f64    %fd1431, %fd1431, 0.9999, 0.01;
	// end inline asm
	// begin inline asm
	fma.rn.f32    %f2846, %f2846, 0.9999, 0.01;
	// end inline asm
	// begin inline asm
	fma.rn.f32    %f2848, %f2848, 0.9999, 0.01;
	// end inline asm
	// begin inline asm
	fma.rn.f64    %fd1433, %fd1433, 0.9999, 0.01;
	// end inline asm
	// begin inline asm
	fma.rn.f32    %f2846, %f2846, 0.9999, 0.01;
	// end inline asm
	// begin inline asm
	fma.rn.f32    %f2848, %f2848, 0.9999, 0.01;
	// end inline asm
	// begin inline asm
	fma.rn.f64    %fd1431, %fd1431, 0.9999, 0.01;
	// end inline asm
	// begin inline asm
	fma.rn.f32    %f2846, %f2846, 0.9999, 0.01;
	// end inline asm
	// begin inline asm
	fma.rn.f32    %f2848, %f2848, 0.9999, 0.01;
	// end inline asm
	// begin inline asm
	fma.rn.f64    %fd1433, %fd1433, 0.9999, 0.01;
	// end inline asm
	// begin inline asm
	fma.rn.f32    %f2846, %f2846, 0.9999, 0.01;
	// end inline asm
	// begin inline asm
	fma.rn.f32    %f2848, %f2848, 0.9999, 0.01;
	// end inline asm
	// begin inline asm
	fma.rn.f64    %fd1431, %fd1431, 0.9999, 0.01;
	// end inline asm
	// begin inline asm
	fma.rn.f32    %f2846, %f2846, 0.9999, 0.01;
	// end inline asm
	// begin inline asm
	fma.rn.f32    %f2848, %f2848, 0.9999, 0.01;
	// end inline asm
	// begin inline asm
	fma.rn.f64    %fd1433, %fd1433, 0.9999, 0.01;
	// end inline asm
	// begin inline asm
	fma.rn.f32    %f2846, %f2846, 0.9999, 0.01;
	// end inline asm
	// begin inline asm
	fma.rn.f32    %f2848, %f2848, 0.9999, 0.01;
	// end inline asm
	// begin inline asm
	fma.rn.f64    %fd1431, %fd1431, 0.9999, 0.01;
	// end inline asm
	// begin inline asm
	fma.rn.f32    %f2846, %f2846, 0.9999, 0.01;
	// end inline asm
	// begin inline asm
	fma.rn.f32    %f2848, %f2848, 0.9999, 0.01;
	// end inline asm
	// begin inline asm
	fma.rn.f64    %fd1433, %fd1433, 0.9999, 0.01;
	// end inline asm
	// begin inline asm
	fma.rn.f32    %f2846, %f2846, 0.9999, 0.01;
	// end inline asm
	// begin inline asm
	fma.rn.f32    %f2848, %f2848, 0.9999, 0.01;
	// end inline asm
	// begin inline asm
	fma.rn.f64    %fd1431, %fd1431, 0.9999, 0.01;
	// end inline asm
	// begin inline asm
	fma.rn.f32    %f2846, %f2846, 0.9999, 0.01;
	// end inline asm
	// begin inline asm
	fma.rn.f32    %f2848, %f2848, 0.9999, 0.01;
	// end inline asm
	// begin inline asm
	fma.rn.f64    %fd1433, %fd1433, 0.9999, 0.01;
	// end inline asm
	// begin inline asm
	fma.rn.f32    %f2846, %f2846, 0.9999, 0.01;
	// end inline asm
	// begin inline asm
	fma.rn.f32    %f2848, %f2848, 0.9999, 0.01;
	// end inline asm
	// begin inline asm
	fma.rn.f64    %fd1431, %fd1431, 0.9999, 0.01;
	// end inline asm
	// begin inline asm
	fma.rn.f32    %f2846, %f2846, 0.9999, 0.01;
	// end inline asm
	// begin inline asm
	fma.rn.f32    %f2848, %f2848, 0.9999, 0.01;
	// end inline asm
	// begin inline asm
	fma.rn.f64    %fd1433, %fd1433, 0.9999, 0.01;
	// end inline asm
	// begin inline asm
	fma.rn.f32    %f2846, %f2846, 0.9999, 0.01;
	// end inline asm
	// begin inline asm
	fma.rn.f32    %f2848, %f2848, 0.9999, 0.01;
	// end inline asm
	// begin inline asm
	fma.rn.f64    %fd1431, %fd1431, 0.9999, 0.01;
	// end inline asm
	// begin inline asm
	fma.rn.f32    %f2846, %f2846, 0.9999, 0.01;
	// end inline asm
	// begin inline asm
	fma.rn.f32    %f2848, %f2848, 0.9999, 0.01;
	// end inline asm
	// begin inline asm
	fma.rn.f64    %fd1433, %fd1433, 0.9999, 0.01;
	// end inline asm
	// begin inline asm
	fma.rn.f32    %f2846, %f2846, 0.9999, 0.01;
	// end inline asm
	// begin inline asm
	fma.rn.f32    %f2848, %f2848, 0.9999, 0.01;
	// end inline asm
	// begin inline asm
	fma.rn.f64    %fd1431, %fd1431, 0.9999, 0.01;
	// end inline asm
	// begin inline asm
	fma.rn.f32    %f2846, %f2846, 0.9999, 0.01;
	// end inline asm
	// begin inline asm
	fma.rn.f32    %f2848, %f2848, 0.9999, 0.01;
	// end inline asm
	// begin inline asm
	fma.rn.f64    %fd1433, %fd1433, 0.9999, 0.01;
	// end inline asm
	// begin inline asm
	fma.rn.f32    %f2846, %f2846, 0.9999, 0.01;
	// end inline asm
	// begin inline asm
	fma.rn.f32    %f2848, %f2848, 0.9999, 0.01;
	// end inline asm
	// begin inline asm
	fma.rn.f64    %fd1431, %fd1431, 0.9999, 0.01;
	// end inline asm
	// begin inline asm
	fma.rn.f32    %f2846, %f2846, 0.9999, 0.01;
	// end inline asm
	// begin inline asm
	fma.rn.f32    %f2848, %f2848, 0.9999, 0.01;
	// end inline asm
	// begin inline asm
	fma.rn.f64    %fd1433, %fd1433, 0.9999, 0.01;
	// end inline asm
	// begin inline asm
	fma.rn.f32    %f2846, %f2846, 0.9999, 0.01;
	// end inline asm
	// begin inline asm
	fma.rn.f32    %f2848, %f2848, 0.9999, 0.01;
	// end inline asm
	// begin inline asm
	fma.rn.f64    %fd1431, %fd1431, 0.9999, 0.01;
	// end inline asm
	// begin inline asm
	fma.rn.f32    %f2846, %f2846, 0.9999, 0.01;
	// end inline asm
	// begin inline asm
	fma.rn.f32    %f2848, %f2848, 0.9999, 0.01;
	// end inline asm
	// begin inline asm
	fma.rn.f64    %fd1433, %fd1433, 0.9999, 0.01;
	// end inline asm
	// begin inline asm
	fma.rn.f32    %f2846, %f2846, 0.9999, 0.01;
	// end inline asm
	// begin inline asm
	fma.rn.f32    %f2848, %f2848, 0.9999, 0.01;
	// end inline asm
	// begin inline asm
	fma.rn.f64    %fd1431, %fd1431, 0.9999, 0.01;
	// end inline asm
	// begin inline asm
	fma.rn.f32    %f2846, %f2846, 0.9999, 0.01;
	// end inline asm
	// begin inline asm
	fma.rn.f32    %f2848, %f2848, 0.9999, 0.01;
	// end inline asm
	// begin inline asm
	fma.rn.f64    %fd1433, %fd1433, 0.9999, 0.01;
	// end inline asm
	// begin inline asm
	fma.rn.f32    %f2846, %f2846, 0.9999, 0.01;
	// end inline asm
	// begin inline asm
	fma.rn.f32    %f2848, %f2848, 0.9999, 0.01;
	// end inline asm
	// begin inline asm
	fma.rn.f64    %fd1431, %fd1431, 0.9999, 0.01;
	// end inline asm
	// begin inline asm
	fma.rn.f32    %f2846, %f2846, 0.9999, 0.01;
	// end inline asm
	// begin inline asm
	fma.rn.f32    %f2848, %f2848, 0.9999, 0.01;
	// end inline asm
	// begin inline asm
	fma.rn.f64    %fd1433, %fd1433, 0.9999, 0.01;
	// end inline asm
	// begin inline asm
	fma.rn.f32    %f2846, %f2846, 0.9999, 0.01;
	// end inline asm
	// begin inline asm
	fma.rn.f32    %f2848, %f2848, 0.9999, 0.01;
	// end inline asm
	// begin inline asm
	fma.rn.f64    %fd1431, %fd1431, 0.9999, 0.01;
	// end inline asm
	// begin inline asm
	fma.rn.f32    %f2846, %f2846, 0.9999, 0.01;
	// end inline asm
	// begin inline asm
	fma.rn.f32    %f2848, %f2848, 0.9999, 0.01;
	// end inline asm
	// begin inline asm
	fma.rn.f64    %fd1433, %fd1433, 0.9999, 0.01;
	// end inline asm
	// begin inline asm
	fma.rn.f32    %f2846, %f2846, 0.9999, 0.01;
	// end inline asm
	// begin inline asm
	fma.rn.f32    %f2848, %f2848, 0.9999, 0.01;
	// end inline asm
	// begin inline asm
	fma.rn.f64    %fd1431, %fd1431, 0.9999, 0.01;
	// end inline asm
	// begin inline asm
	fma.rn.f32    %f2846, %f2846, 0.9999, 0.01;
	// end inline asm
	// begin inline asm
	fma.rn.f32    %f2848, %f2848, 0.9999, 0.01;
	// end inline asm
	// begin inline asm
	fma.rn.f64    %fd1433, %fd1433, 0.9999, 0.01;
	// end inline asm
	// begin inline asm
	fma.rn.f32    %f2846, %f2846, 0.9999, 0.01;
	// end inline asm
	// begin inline asm
	fma.rn.f32    %f2848, %f2848, 0.9999, 0.01;
	// end inline asm
	// begin inline asm
	fma.rn.f64    %fd1431, %fd1431, 0.9999, 0.01;
	// end inline asm
	// begin inline asm
	fma.rn.f32    %f2846, %f2846, 0.9999, 0.01;
	// end inline asm
	// begin inline asm
	fma.rn.f32    %f2848, %f2848, 0.9999, 0.01;
	// end inline asm
	// begin inline asm
	fma.rn.f64    %fd1433, %fd1433, 0.9999, 0.01;
	// end inline asm
	// begin inline asm
	fma.rn.f32    %f2846, %f2846, 0.9999, 0.01;
	// end inline asm
	// begin inline asm
	fma.rn.f32    %f2848, %f2848, 0.9999, 0.01;
	// end inline asm
	// begin inline asm
	fma.rn.f64    %fd1431, %fd1431, 0.9999, 0.01;
	// end inline asm
	// begin inline asm
	fma.rn.f32    %f2846, %f2846, 0.9999, 0.01;
	// end inline asm
	// begin inline asm
	fma.rn.f32    %f2848, %f2848, 0.9999, 0.01;
	// end inline asm
	// begin inline asm
	fma.rn.f64    %fd1433, %fd1433, 0.9999, 0.01;
	// end inline asm
	// begin inline asm
	fma.rn.f32    %f2846, %f2846, 0.9999, 0.01;
	// end inline asm
	// begin inline asm
	fma.rn.f32    %f2848, %f2848, 0.9999, 0.01;
	// end inline asm
	// begin inline asm
	fma.rn.f64    %fd1431, %fd1431, 0.9999, 0.01;
	// end inline asm
	// begin inline asm
	fma.rn.f32    %f2846, %f2846, 0.9999, 0.01;
	// end inline asm
	// begin inline asm
	fma.rn.f32    %f2848, %f2848, 0.9999, 0.01;
	// end inline asm
	// begin inline asm
	fma.rn.f64    %fd1433, %fd1433, 0.9999, 0.01;
	// end inline asm
	// begin inline asm
	fma.rn.f32    %f2846, %f2846, 0.9999, 0.01;
	// end inline asm
	// begin inline asm
	fma.rn.f32    %f2848, %f2848, 0.9999, 0.01;
	// end inline asm
	// begin inline asm
	fma.rn.f64    %fd1431, %fd1431, 0.9999, 0.01;
	// end inline asm
	// begin inline asm
	fma.rn.f32    %f2846, %f2846, 0.9999, 0.01;
	// end inline asm
	// begin inline asm
	fma.rn.f32    %f2848, %f2848, 0.9999, 0.01;
	// end inline asm
	// begin inline asm
	fma.rn.f64    %fd1433, %fd1433, 0.9999, 0.01;
	// end inline asm
	// begin inline asm
	fma.rn.f32    %f2846, %f2846, 0.9999, 0.01;
	// end inline asm
	// begin inline asm
	fma.rn.f32    %f2848, %f2848, 0.9999, 0.01;
	// end inline asm
	// begin inline asm
	fma.rn.f64    %fd1431, %fd1431, 0.9999, 0.01;
	// end inline asm
	// begin inline asm
	fma.rn.f32    %f2846, %f2846, 0.9999, 0.01;
	// end inline asm
	// begin inline asm
	fma.rn.f32    %f2848, %f2848, 0.9999, 0.01;
	// end inline asm
	// begin inline asm
	fma.rn.f64    %fd1433, %fd1433, 0.9999, 0.01;
	// end inline asm
	// begin inline asm
	fma.rn.f32    %f2846, %f2846, 0.9999, 0.01;
	// end inline asm
	// begin inline asm
	fma.rn.f32    %f2848, %f2848, 0.9999, 0.01;
	// end inline asm
	// begin inline asm
	fma.rn.f64    %fd1431, %fd1431, 0.9999, 0.01;
	// end inline asm
	// begin inline asm
	fma.rn.f32    %f2846, %f2846, 0.9999, 0.01;
	// end inline asm
	// begin inline asm
	fma.rn.f32    %f2848, %f2848, 0.9999, 0.01;
	// end inline asm
	// begin inline asm
	fma.rn.f64    %fd1433, %fd1433, 0.9999, 0.01;
	// end inline asm
	// begin inline asm
	fma.rn.f32    %f2846, %f2846, 0.9999, 0.01;
	// end inline asm
	// begin inline asm
	fma.rn.f32    %f2848, %f2848, 0.9999, 0.01;
	// end inline asm
	// begin inline asm
	fma.rn.f64    %fd1431, %fd1431, 0.9999, 0.01;
	// end inline asm
	// begin inline asm
	fma.rn.f32    %f2846, %f2846, 0.9999, 0.01;
	// end inline asm
	// begin inline asm
	fma.rn.f32    %f2848, %f2848, 0.9999, 0.01;
	// end inline asm
	// begin inline asm
	fma.rn.f64    %fd1433, %fd1433, 0.9999, 0.01;
	// end inline asm
	// begin inline asm
	fma.rn.f32    %f2846, %f2846, 0.9999, 0.01;
	// end inline asm
	// begin inline asm
	fma.rn.f32    %f2848, %f2848, 0.9999, 0.01;
	// end inline asm
	// begin inline asm
	fma.rn.f64    %fd1431, %fd1431, 0.9999, 0.01;
	// end inline asm
	// begin inline asm
	fma.rn.f32    %f2846, %f2846, 0.9999, 0.01;
	// end inline asm
	// begin inline asm
	fma.rn.f32    %f2848, %f2848, 0.9999, 0.01;
	// end inline asm
	// begin inline asm
	fma.rn.f64    %fd1433, %fd1433, 0.9999, 0.01;
	// end inline asm
	// begin inline asm
	fma.rn.f32    %f2846, %f2846, 0.9999, 0.01;
	// end inline asm
	// begin inline asm
	fma.rn.f32    %f2848, %f2848, 0.9999, 0.01;
	// end inline asm
	// begin inline asm
	fma.rn.f64    %fd1431, %fd1431, 0.9999, 0.01;
	// end inline asm
	// begin inline asm
	fma.rn.f32    %f2846, %f2846, 0.9999, 0.01;
	// end inline asm
	// begin inline asm
	fma.rn.f32    %f2848, %f2848, 0.9999, 0.01;
	// end inline asm
	// begin inline asm
	fma.rn.f64    %fd1433, %fd1433, 0.9999, 0.01;
	// end inline asm
	// begin inline asm
	fma.rn.f32    %f2846, %f2846, 0.9999, 0.01;
	// end inline asm
	// begin inline asm
	fma.rn.f32    %f2848, %f2848, 0.9999, 0.01;
	// end inline asm
	// begin inline asm
	fma.rn.f64    %fd1431, %fd1431, 0.9999, 0.01;
	// end inline asm
	// begin inline asm
	fma.rn.f32    %f2846, %f2846, 0.9999, 0.01;
	// end inline asm
	// begin inline asm
	fma.rn.f32    %f2848, %f2848, 0.9999, 0.01;
	// end inline asm
	// begin inline asm
	fma.rn.f64    %fd1433, %fd1433, 0.9999, 0.01;
	// end inline asm
	// begin inline asm
	fma.rn.f32    %f2846, %f2846, 0.9999, 0.01;
	// end inline asm
	// begin inline asm
	fma.rn.f32    %f2848, %f2848, 0.9999, 0.01;
	// end inline asm
	// begin inline asm
	fma.rn.f64    %fd1431, %fd1431, 0.9999, 0.01;
	// end inline asm
	// begin inline asm
	fma.rn.f32    %f2846, %f2846, 0.9999, 0.01;
	// end inline asm
	// begin inline asm
	fma.rn.f32    %f2848, %f2848, 0.9999, 0.01;
	// end inline asm
	// begin inline asm
	fma.rn.f64    %fd1433, %fd1433, 0.9999, 0.01;
	// end inline asm
	// begin inline asm
	fma.rn.f32    %f2846, %f2846, 0.9999, 0.01;
	// end inline asm
	// begin inline asm
	fma.rn.f32    %f2848, %f2848, 0.9999, 0.01;
	// end inline asm
	// begin inline asm
	fma.rn.f64    %fd1431, %fd1431, 0.9999, 0.01;
	// end inline asm
	// begin inline asm
	fma.rn.f32    %f2846, %f2846, 0.9999, 0.01;
	// end inline asm
	// begin inline asm
	fma.rn.f32    %f2848, %f2848, 0.9999, 0.01;
	// end inline asm
	// begin inline asm
	fma.rn.f64    %fd1433, %fd1433, 0.9999, 0.01;
	// end inline asm
	// begin inline asm
	fma.rn.f32    %f2846, %f2846, 0.9999, 0.01;
	// end inline asm
	// begin inline asm
	fma.rn.f32    %f2848, %f2848, 0.9999, 0.01;
	// end inline asm
	// begin inline asm
	fma.rn.f64    %fd1431, %fd1431, 0.9999, 0.01;
	// end inline asm
	// begin inline asm
	fma.rn.f32    %f2846, %f2846, 0.9999, 0.01;
	// end inline asm
	// begin inline asm
	fma.rn.f32    %f2848, %f2848, 0.9999, 0.01;
	// end inline asm
	// begin inline asm
	fma.rn.f64    %fd1433, %fd1433, 0.9999, 0.01;
	// end inline asm
	// begin inline asm
	fma.rn.f32    %f2846, %f2846, 0.9999, 0.01;
	// end inline asm
	// begin inline asm
	fma.rn.f32    %f2848, %f2848, 0.9999, 0.01;
	// end inline asm
	// begin inline asm
	fma.rn.f64    %fd1431, %fd1431, 0.9999, 0.01;
	// end inline asm
	// begin inline asm
	fma.rn.f32    %f2846, %f2846, 0.9999, 0.01;
	// end inline asm
	// begin inline asm
	fma.rn.f32    %f2848, %f2848, 0.9999, 0.01;
	// end inline asm
	// begin inline asm
	fma.rn.f64    %fd1433, %fd1433, 0.9999, 0.01;
	// end inline asm
	// begin inline asm
	fma.rn.f32    %f2846, %f2846, 0.9999, 0.01;
	// end inline asm
	// begin inline asm
	fma.rn.f32    %f2848, %f2848, 0.9999, 0.01;
	// end inline asm
	// begin inline asm
	fma.rn.f64    %fd1431, %fd1431, 0.9999, 0.01;
	// end inline asm
	// begin inline asm
	fma.rn.f32    %f2846, %f2846, 0.9999, 0.01;
	// end inline asm
	// begin inline asm
	fma.rn.f32    %f2848, %f2848, 0.9999, 0.01;
	// end inline asm
	// begin inline asm
	fma.rn.f64    %fd1433, %fd1433, 0.9999, 0.01;
	// end inline asm
	// begin inline asm
	fma.rn.f32    %f2846, %f2846, 0.9999, 0.01;
	// end inline asm
	// begin inline asm
	fma.rn.f32    %f2848, %f2848, 0.9999, 0.01;
	// end inline asm
	// begin inline asm
	fma.rn.f64    %fd1431, %fd1431, 0.9999, 0.01;
	// end inline asm
	// begin inline asm
	fma.rn.f32    %f2846, %f2846, 0.9999, 0.01;
	// end inline asm
	// begin inline asm
	fma.rn.f32    %f2848, %f2848, 0.9999, 0.01;
	// end inline asm
	// begin inline asm
	fma.rn.f64    %fd1433, %fd1433, 0.9999, 0.01;
	// end inline asm
	// begin inline asm
	fma.rn.f32    %f2846, %f2846, 0.9999, 0.01;
	// end inline asm
	// begin inline asm
	fma.rn.f32    %f2848, %f2848, 0.9999, 0.01;
	// end inline asm
	// begin inline asm
	fma.rn.f64    %fd1431, %fd1431, 0.9999, 0.01;
	// end inline asm
	// begin inline asm
	fma.rn.f32    %f2846, %f2846, 0.9999, 0.01;
	// end inline asm
	// begin inline asm
	fma.rn.f32    %f2848, %f2848, 0.9999, 0.01;
	// end inline asm
	// begin inline asm
	fma.rn.f64    %fd1433, %fd1433, 0.9999, 0.01;
	// end inline asm
	// begin inline asm
	fma.rn.f32    %f2846, %f2846, 0.9999, 0.01;
	// end inline asm
	// begin inline asm
	fma.rn.f32    %f2848, %f2848, 0.9999, 0.01;
	// end inline asm
	// begin inline asm
	fma.rn.f64    %fd1431, %fd1431, 0.9999, 0.01;
	// end inline asm
	// begin inline asm
	fma.rn.f32    %f2846, %f2846, 0.9999, 0.01;
	// end inline asm
	// begin inline asm
	fma.rn.f32    %f2848, %f2848, 0.9999, 0.01;
	// end inline asm
	// begin inline asm
	fma.rn.f64    %fd1433, %fd1433, 0.9999, 0.01;
	// end inline asm
	// begin inline asm
	fma.rn.f32    %f2846, %f2846, 0.9999, 0.01;
	// end inline asm
	// begin inline asm
	fma.rn.f32    %f2848, %f2848, 0.9999, 0.01;
	// end inline asm
	// begin inline asm
	fma.rn.f64    %fd1431, %fd1431, 0.9999, 0.01;
	// end inline asm
	// begin inline asm
	fma.rn.f32    %f2846, %f2846, 0.9999, 0.01;
	// end inline asm
	// begin inline asm
	fma.rn.f32    %f2848, %f2848, 0.9999, 0.01;
	// end inline asm
	// begin inline asm
	fma.rn.f64    %fd1433, %fd1433, 0.9999, 0.01;
	// end inline asm
	// begin inline asm
	fma.rn.f32    %f2846, %f2846, 0.9999, 0.01;
	// end inline asm
	// begin inline asm
	fma.rn.f32    %f2848, %f2848, 0.9999, 0.01;
	// end inline asm
	// begin inline asm
	fma.rn.f64    %fd1431, %fd1431, 0.9999, 0.01;
	// end inline asm
	// begin inline asm
	fma.rn.f32    %f2846, %f2846, 0.9999, 0.01;
	// end inline asm
	// begin inline asm
	fma.rn.f32    %f2848, %f2848, 0.9999, 0.01;
	// end inline asm
	// begin inline asm
	fma.rn.f64    %fd1433, %fd1433, 0.9999, 0.01;
	// end inline asm
	// begin inline asm
	fma.rn.f32    %f2846, %f2846, 0.9999, 0.01;
	// end inline asm
	// begin inline asm
	fma.rn.f32    %f2848, %f2848, 0.9999, 0.01;
	// end inline asm
	// begin inline asm
	fma.rn.f64    %fd1431, %fd1431, 0.9999, 0.01;
	// end inline asm
	// begin inline asm
	fma.rn.f32    %f2846, %f2846, 0.9999, 0.01;
	// end inline asm
	// begin inline asm
	fma.rn.f32    %f2848, %f2848, 0.9999, 0.01;
	// end inline asm
	// begin inline asm
	fma.rn.f64    %fd1433, %fd1433, 0.9999, 0.01;
	// end inline asm
	// begin inline asm
	fma.rn.f32    %f2846, %f2846, 0.9999, 0.01;
	// end inline asm
	// begin inline asm
	fma.rn.f32    %f2848, %f2848, 0.9999, 0.01;
	// end inline asm
	// begin inline asm
	fma.rn.f64    %fd1431, %fd1431, 0.9999, 0.01;
	// end inline asm
	// begin inline asm
	fma.rn.f32    %f2846, %f2846, 0.9999, 0.01;
	// end inline asm
	// begin inline asm
	fma.rn.f32    %f2848, %f2848, 0.9999, 0.01;
	// end inline asm
	// begin inline asm
	fma.rn.f64    %fd1433, %fd1433, 0.9999, 0.01;
	// end inline asm
	// begin inline asm
	fma.rn.f32    %f2846, %f2846, 0.9999, 0.01;
	// end inline asm
	// begin inline asm
	fma.rn.f32    %f2848, %f2848, 0.9999, 0.01;
	// end inline asm
	// begin inline asm
	fma.rn.f64    %fd1431, %fd1431, 0.9999, 0.01;
	// end inline asm
	// begin inline asm
	fma.rn.f32    %f2846, %f2846, 0.9999, 0.01;
	// end inline asm
	// begin inline asm
	fma.rn.f32    %f2848, %f2848, 0.9999, 0.01;
	// end inline asm
	// begin inline asm
	fma.rn.f64    %fd1433, %fd1433, 0.9999, 0.01;
	// end inline asm
	// begin inline asm
	fma.rn.f32    %f2846, %f2846, 0.9999, 0.01;
	// end inline asm
	// begin inline asm
	fma.rn.f32    %f2848, %f2848, 0.9999, 0.01;
	// end inline asm
	// begin inline asm
	fma.rn.f64    %fd1431, %fd1431, 0.9999, 0.01;
	// end inline asm
	// begin inline asm
	fma.rn.f32    %f2846, %f2846, 0.9999, 0.01;
	// end inline asm
	// begin inline asm
	fma.rn.f32    %f2848, %f2848, 0.9999, 0.01;
	// end inline asm
	// begin inline asm
	fma.rn.f64    %fd1433, %fd1433, 0.9999, 0.01;
	// end inline asm
	// begin inline asm
	fma.rn.f32    %f2846, %f2846, 0.9999, 0.01;
	// end inline asm
	// begin inline asm
	fma.rn.f32    %f2848, %f2848, 0.9999, 0.01;
	// end inline asm
	// begin inline asm
	fma.rn.f64    %fd1431, %fd1431, 0.9999, 0.01;
	// end inline asm
	// begin inline asm
	fma.rn.f32    %f2846, %f2846, 0.9999, 0.01;
	// end inline asm
	// begin inline asm
	fma.rn.f32    %f2848, %f2848, 0.9999, 0.01;
	// end inline asm
	// begin inline asm
	fma.rn.f64    %fd1433, %fd1433, 0.9999, 0.01;
	// end inline asm
	// begin inline asm
	fma.rn.f32    %f2846, %f2846, 0.9999, 0.01;
	// end inline asm
	// begin inline asm
	fma.rn.f32    %f2848, %f2848, 0.9999, 0.01;
	// end inline asm
	// begin inline asm
	fma.rn.f64    %fd1431, %fd1431, 0.9999, 0.01;
	// end inline asm
	// begin inline asm
	fma.rn.f32    %f2846, %f2846, 0.9999, 0.01;
	// end inline asm
	// begin inline asm
	fma.rn.f32    %f2848, %f2848, 0.9999, 0.01;
	// end inline asm
	// begin inline asm
	fma.rn.f64    %fd1433, %fd1433, 0.9999, 0.01;
	// end inline asm
	// begin inline asm
	fma.rn.f32    %f2846, %f2846, 0.9999, 0.01;
	// end inline asm
	// begin inline asm
	fma.rn.f32    %f2848, %f2848, 0.9999, 0.01;
	// end inline asm
	// begin inline asm
	fma.rn.f64    %fd1431, %fd1431, 0.9999, 0.01;
	// end inline asm
	// begin inline asm
	fma.rn.f32    %f2846, %f2846, 0.9999, 0.01;
	// end inline asm
	// begin inline asm
	fma.rn.f32    %f2848, %f2848, 0.9999, 0.01;
	// end inline asm
	// begin inline asm
	fma.rn.f64    %fd1433, %fd1433, 0.9999, 0.01;
	// end inline asm
	// begin inline asm
	fma.rn.f32    %f2846, %f2846, 0.9999, 0.01;
	// end inline asm
	// begin inline asm
	fma.rn.f32    %f2848, %f2848, 0.9999, 0.01;
	// end inline asm
	// begin inline asm
	fma.rn.f64    %fd1431, %fd1431, 0.9999, 0.01;
	// end inline asm
	// begin inline asm
	fma.rn.f32    %f2846, %f2846, 0.9999, 0.01;
	// end inline asm
	// begin inline asm
	fma.rn.f32    %f2848, %f2848, 0.9999, 0.01;
	// end inline asm
	// begin inline asm
	fma.rn.f64    %fd1433, %fd1433, 0.9999, 0.01;
	// end inline asm
	// begin inline asm
	fma.rn.f32    %f2846, %f2846, 0.9999, 0.01;
	// end inline asm
	// begin inline asm
	fma.rn.f32    %f2848, %f2848, 0.9999, 0.01;
	// end inline asm
	// begin inline asm
	fma.rn.f64    %fd1431, %fd1431, 0.9999, 0.01;
	// end inline asm
	// begin inline asm
	fma.rn.f32    %f2846, %f2846, 0.9999, 0.01;
	// end inline asm
	// begin inline asm
	fma.rn.f32    %f2848, %f2848, 0.9999, 0.01;
	// end inline asm
	// begin inline asm
	fma.rn.f64    %fd1433, %fd1433, 0.9999, 0.01;
	// end inline asm
	// begin inline asm
	fma.rn.f32    %f2846, %f2846, 0.9999, 0.01;
	// end inline asm
	// begin inline asm
	fma.rn.f32    %f2848, %f2848, 0.9999, 0.01;
	// end inline asm
	// begin inline asm
	fma.rn.f64    %fd1431, %fd1431, 0.9999, 0.01;
	// end inline asm
	// begin inline asm
	fma.rn.f32    %f2846, %f2846, 0.9999, 0.01;
	// end inline asm
	// begin inline asm
	fma.rn.f32    %f2848, %f2848, 0.9999, 0.01;
	// end inline asm
	// begin inline asm
	fma.rn.f64    %fd1433, %fd1433, 0.9999, 0.01;
	// end inline asm
	// begin inline asm
	fma.rn.f32    %f2846, %f2846, 0.9999, 0.01;
	// end inline asm
	// begin inline asm
	fma.rn.f32    %f2848, %f2848, 0.9999, 0.01;
	// end inline asm
	// begin inline asm
	fma.rn.f64    %fd1431, %fd1431, 0.9999, 0.01;
	// end inline asm
	// begin inline asm
	fma.rn.f32    %f2846, %f2846, 0.9999, 0.01;
	// end inline asm
	// begin inline asm
	fma.rn.f32    %f2848, %f2848, 0.9999, 0.01;
	// end inline asm
	// begin inline asm
	fma.rn.f64    %fd1433, %fd1433, 0.9999, 0.01;
	// end inline asm
	// begin inline asm
	fma.rn.f32    %f2846, %f2846, 0.9999, 0.01;
	// end inline asm
	// begin inline asm
	fma.rn.f32    %f2848, %f2848, 0.9999, 0.01;
	// end inline asm
	// begin inline asm
	fma.rn.f64    %fd1431, %fd1431, 0.9999, 0.01;
	// end inline asm
	// begin inline asm
	fma.rn.f32    %f2846, %f2846, 0.9999, 0.01;
	// end inline asm
	// begin inline asm
	fma.rn.f32    %f2848, %f2848, 0.9999, 0.01;
	// end inline asm
	// begin inline asm
	fma.rn.f64    %fd1433, %fd1433, 0.9999, 0.01;
	// end inline asm
	// begin inline asm
	fma.rn.f32    %f2846, %f2846, 0.9999, 0.01;
	// end inline asm
	// begin inline asm
	fma.rn.f32    %f2848, %f2848, 0.9999, 0.01;
	// end inline asm
	// begin inline asm
	fma.rn.f64    %fd1431, %fd1431, 0.9999, 0.01;
	// end inline asm
	// begin inline asm
	fma.rn.f32    %f2846, %f2846, 0.9999, 0.01;
	// end inline asm
	// begin inline asm
	fma.rn.f32    %f2848, %f2848, 0.9999, 0.01;
	// end inline asm
	// begin inline asm
	fma.rn.f64    %fd1433, %fd1433, 0.9999, 0.01;
	// end inline asm
	// begin inline asm
	fma.rn.f32    %f2846, %f2846, 0.9999, 0.01;
	// end inline asm
	// begin inline asm
	fma.rn.f32    %f2848, %f2848, 0.9999, 0.01;
	// end inline asm
	// begin inline asm
	fma.rn.f64    %fd1431, %fd1431, 0.9999, 0.01;
	// end inline asm
	// begin inline asm
	fma.rn.f32    %f2846, %f2846, 0.9999, 0.01;
	// end inline asm
	// begin inline asm
	fma.rn.f32    %f2848, %f2848, 0.9999, 0.01;
	// end inline asm
	// begin inline asm
	fma.rn.f64    %fd1433, %fd1433, 0.9999, 0.01;
	// end inline asm
	// begin inline asm
	fma.rn.f32    %f2846, %f2846, 0.9999, 0.01;
	// end inline asm
	// begin inline asm
	fma.rn.f32    %f2848, %f2848, 0.9999, 0.01;
	// end inline asm
	// begin inline asm
	fma.rn.f64    %fd1431, %fd1431, 0.9999, 0.01;
	// end inline asm
	// begin inline asm
	fma.rn.f32    %f2846, %f2846, 0.9999, 0.01;
	// end inline asm
	// begin inline asm
	fma.rn.f32    %f2848, %f2848, 0.9999, 0.01;
	// end inline asm
	// begin inline asm
	fma.rn.f64    %fd1433, %fd1433, 0.9999, 0.01;
	// end inline asm
	// begin inline asm
	fma.rn.f32    %f2846, %f2846, 0.9999, 0.01;
	// end inline asm
	// begin inline asm
	fma.rn.f32    %f2848, %f2848, 0.9999, 0.01;
	// end inline asm
	// begin inline asm
	fma.rn.f64    %fd1431, %fd1431, 0.9999, 0.01;
	// end inline asm
	// begin inline asm
	fma.rn.f32    %f2846, %f2846, 0.9999, 0.01;
	// end inline asm
	// begin inline asm
	fma.rn.f32    %f2848, %f2848, 0.9999, 0.01;
	// end inline asm
	// begin inline asm
	fma.rn.f64    %fd1433, %fd1433, 0.9999, 0.01;
	// end inline asm
	// begin inline asm
	fma.rn.f32    %f2846, %f2846, 0.9999, 0.01;
	// end inline asm
	// begin inline asm
	fma.rn.f32    %f2848, %f2848, 0.9999, 0.01;
	// end inline asm
	// begin inline asm
	fma.rn.f64    %fd1431, %fd1431, 0.9999, 0.01;
	// end inline asm
	// begin inline asm
	fma.rn.f32    %f2846, %f2846, 0.9999, 0.01;
	// end inline asm
	// begin inline asm
	fma.rn.f32    %f2848, %f2848, 0.9999, 0.01;
	// end inline asm
	// begin inline asm
	fma.rn.f64    %fd1433, %fd1433, 0.9999, 0.01;
	// end inline asm
	// begin inline asm
	fma.rn.f32    %f2846, %f2846, 0.9999, 0.01;
	// end inline asm
	// begin inline asm
	fma.rn.f32    %f2848, %f2848, 0.9999, 0.01;
	// end inline asm
	// begin inline asm
	fma.rn.f64    %fd1431, %fd1431, 0.9999, 0.01;
	// end inline asm
	// begin inline asm
	fma.rn.f32    %f2846, %f2846, 0.9999, 0.01;
	// end inline asm
	// begin inline asm
	fma.rn.f32    %f2848, %f2848, 0.9999, 0.01;
	// end inline asm
	// begin inline asm
	fma.rn.f64    %fd1433, %fd1433, 0.9999, 0.01;
	// end inline asm
	// begin inline asm
	fma.rn.f32    %f2846, %f2846, 0.9999, 0.01;
	// end inline asm
	// begin inline asm
	fma.rn.f32    %f2848, %f2848, 0.9999, 0.01;
	// end inline asm
	// begin inline asm
	fma.rn.f64    %fd1431, %fd1431, 0.9999, 0.01;
	// end inline asm
	// begin inline asm
	fma.rn.f32    %f2846, %f2846, 0.9999, 0.01;
	// end inline asm
	// begin inline asm
	fma.rn.f32    %f2848, %f2848, 0.9999, 0.01;
	// end inline asm
	// begin inline asm
	fma.rn.f64    %fd1433, %fd1433, 0.9999, 0.01;
	// end inline asm
	// begin inline asm
	fma.rn.f32    %f2846, %f2846, 0.9999, 0.01;
	// end inline asm
	// begin inline asm
	fma.rn.f32    %f2848, %f2848, 0.9999, 0.01;
	// end inline asm
	// begin inline asm
	fma.rn.f64    %fd1431, %fd1431, 0.9999, 0.01;
	// end inline asm
	// begin inline asm
	fma.rn.f32    %f2846, %f2846, 0.9999, 0.01;
	// end inline asm
	// begin inline asm
	fma.rn.f32    %f2848, %f2848, 0.9999, 0.01;
	// end inline asm
	// begin inline asm
	fma.rn.f64    %fd1433, %fd1433, 0.9999, 0.01;
	// end inline asm
	// begin inline asm
	fma.rn.f32    %f2846, %f2846, 0.9999, 0.01;
	// end inline asm
	// begin inline asm
	fma.rn.f32    %f2848, %f2848, 0.9999, 0.01;
	// end inline asm
	// begin inline asm
	fma.rn.f64    %fd1431, %fd1431, 0.9999, 0.01;
	// end inline asm
	// begin inline asm
	fma.rn.f32    %f2846, %f2846, 0.9999, 0.01;
	// end inline asm
	// begin inline asm
	fma.rn.f32    %f2848, %f2848, 0.9999, 0.01;
	// end inline asm
	// begin inline asm
	fma.rn.f64    %fd1433, %fd1433, 0.9999, 0.01;
	// end inline asm
	// begin inline asm
	fma.rn.f32    %f2846, %f2846, 0.9999, 0.01;
	// end inline asm
	// begin inline asm
	fma.rn.f32    %f2848, %f2848, 0.9999, 0.01;
	// end inline asm
	// begin inline asm
	fma.rn.f64    %fd1431, %fd1431, 0.9999, 0.01;
	// end inline asm
	// begin inline asm
	fma.rn.f32    %f2846, %f2846, 0.9999, 0.01;
	// end inline asm
	// begin inline asm
	fma.rn.f32    %f2848, %f2848, 0.9999, 0.01;
	// end inline asm
	// begin inline asm
	fma.rn.f64    %fd1433, %fd1433, 0.9999, 0.01;
	// end inline asm
	// begin inline asm
	fma.rn.f32    %f2846, %f2846, 0.9999, 0.01;
	// end inline asm
	// begin inline asm
	fma.rn.f32    %f2848, %f2848, 0.9999, 0.01;
	// end inline asm
	// begin inline asm
	fma.rn.f64    %fd1431, %fd1431, 0.9999, 0.01;
	// end inline asm
	// begin inline asm
	fma.rn.f32    %f2846, %f2846, 0.9999, 0.01;
	// end inline asm
	// begin inline asm
	fma.rn.f32    %f2848, %f2848, 0.9999, 0.01;
	// end inline asm
	// begin inline asm
	fma.rn.f64    %fd1433, %fd1433, 0.9999, 0.01;
	// end inline asm
	// begin inline asm
	fma.rn.f32    %f2846, %f2846, 0.9999, 0.01;
	// end inline asm
	// begin inline asm
	fma.rn.f32    %f2848, %f2848, 0.9999, 0.01;
	// end inline asm
	// begin inline asm
	fma.rn.f64    %fd1431, %fd1431, 0.9999, 0.01;
	// end inline asm
	// begin inline asm
	fma.rn.f32    %f2846, %f2846, 0.9999, 0.01;
	// end inline asm
	// begin inline asm
	fma.rn.f32    %f2848, %f2848, 0.9999, 0.01;
	// end inline asm
	// begin inline asm
	fma.rn.f64    %fd1433, %fd1433, 0.9999, 0.01;
	// end inline asm
	// begin inline asm
	fma.rn.f32    %f2846, %f2846, 0.9999, 0.01;
	// end inline asm
	// begin inline asm
	fma.rn.f32    %f2848, %f2848, 0.9999, 0.01;
	// end inline asm
	// begin inline asm
	fma.rn.f64    %fd1431, %fd1431, 0.9999, 0.01;
	// end inline asm
	// begin inline asm
	fma.rn.f32    %f2846, %f2846, 0.9999, 0.01;
	// end inline asm
	// begin inline asm
	fma.rn.f32    %f2848, %f2848, 0.9999, 0.01;
	// end inline asm
	// begin inline asm
	fma.rn.f64    %fd1433, %fd1433, 0.9999, 0.01;
	// end inline asm
	// begin inline asm
	fma.rn.f32    %f2846, %f2846, 0.9999, 0.01;
	// end inline asm
	// begin inline asm
	fma.rn.f32    %f2848, %f2848, 0.9999, 0.01;
	// end inline asm
	// begin inline asm
	fma.rn.f64    %fd1431, %fd1431, 0.9999, 0.01;
	// end inline asm
	// begin inline asm
	fma.rn.f32    %f2846, %f2846, 0.9999, 0.01;
	// end inline asm
	// begin inline asm
	fma.rn.f32    %f2848, %f2848, 0.9999, 0.01;
	// end inline asm
	// begin inline asm
	fma.rn.f64    %fd1433, %fd1433, 0.9999, 0.01;
	// end inline asm
	// begin inline asm
	fma.rn.f32    %f2846, %f2846, 0.9999, 0.01;
	// end inline asm
	// begin inline asm
	fma.rn.f32    %f2848, %f2848, 0.9999, 0.01;
	// end inline asm
	// begin inline asm
	fma.rn.f64    %fd1431, %fd1431, 0.9999, 0.01;
	// end inline asm
	// begin inline asm
	fma.rn.f32    %f2846, %f2846, 0.9999, 0.01;
	// end inline asm
	// begin inline asm
	fma.rn.f32    %f2848, %f2848, 0.9999, 0.01;
	// end inline asm
	// begin inline asm
	fma.rn.f64    %fd1433, %fd1433, 0.9999, 0.01;
	// end inline asm
	// begin inline asm
	fma.rn.f32    %f2846, %f2846, 0.9999, 0.01;
	// end inline asm
	// begin inline asm
	fma.rn.f32    %f2848, %f2848, 0.9999, 0.01;
	// end inline asm
	// begin inline asm
	fma.rn.f64    %fd1431, %fd1431, 0.9999, 0.01;
	// end inline asm
	// begin inline asm
	fma.rn.f32    %f2846, %f2846, 0.9999, 0.01;
	// end inline asm
	// begin inline asm
	fma.rn.f32    %f2848, %f2848, 0.9999, 0.01;
	// end inline asm
	// begin inline asm
	fma.rn.f64    %fd1433, %fd1433, 0.9999, 0.01;
	// end inline asm
	// begin inline asm
	fma.rn.f32    %f2846, %f2846, 0.9999, 0.01;
	// end inline asm
	// begin inline asm
	fma.rn.f32    %f2848, %f2848, 0.9999, 0.01;
	// end inline asm
	// begin inline asm
	fma.rn.f64    %fd1431, %fd1431, 0.9999, 0.01;
	// end inline asm
	// begin inline asm
	fma.rn.f32    %f2846, %f2846, 0.9999, 0.01;
	// end inline asm
	// begin inline asm
	fma.rn.f32    %f2848, %f2848, 0.9999, 0.01;
	// end inline asm
	// begin inline asm
	fma.rn.f64    %fd1433, %fd1433, 0.9999, 0.01;
	// end inline asm
	// begin inline asm
	fma.rn.f32    %f2846, %f2846, 0.9999, 0.01;
	// end inline asm
	// begin inline asm
	fma.rn.f32    %f2848, %f2848, 0.9999, 0.01;
	// end inline asm
	// begin inline asm
	fma.rn.f64    %fd1431, %fd1431, 0.9999, 0.01;
	// end inline asm
	// begin inline asm
	fma.rn.f32    %f2846, %f2846, 0.9999, 0.01;
	// end inline asm
	// begin inline asm
	fma.rn.f32    %f2848, %f2848, 0.9999, 0.01;
	// end inline asm
	// begin inline asm
	fma.rn.f64    %fd1433, %fd1433, 0.9999, 0.01;
	// end inline asm
	// begin inline asm
	fma.rn.f32    %f2846, %f2846, 0.9999, 0.01;
	// end inline asm
	// begin inline asm
	fma.rn.f32    %f2848, %f2848, 0.9999, 0.01;
	// end inline asm
	// begin inline asm
	fma.rn.f64    %fd1431, %fd1431, 0.9999, 0.01;
	// end inline asm
	// begin inline asm
	fma.rn.f32    %f2846, %f2846, 0.9999, 0.01;
	// end inline asm
	// begin inline asm
	fma.rn.f32    %f2848, %f2848, 0.9999, 0.01;
	// end inline asm
	// begin inline asm
	fma.rn.f64    %fd1433, %fd1433, 0.9999, 0.01;
	// end inline asm
	// begin inline asm
	fma.rn.f32    %f2846, %f2846, 0.9999, 0.01;
	// end inline asm
	// begin inline asm
	fma.rn.f32    %f2848, %f2848, 0.9999, 0.01;
	// end inline asm
	// begin inline asm
	fma.rn.f64    %fd1431, %fd1431, 0.9999, 0.01;
	// end inline asm
	// begin inline asm
	fma.rn.f32    %f2846, %f2846, 0.9999, 0.01;
	// end inline asm
	// begin inline asm
	fma.rn.f32    %f2848, %f2848, 0.9999, 0.01;
	// end inline asm
	// begin inline asm
	fma.rn.f64    %fd1433, %fd1433, 0.9999, 0.01;
	// end inline asm
	mov.f32 	%f4266, %f2846;
	// begin inline asm
	fma.rn.f32    %f4266, %f4266, 0.9999, 0.01;
	// end inline asm
	mov.f32 	%f4268, %f2848;
	// begin inline asm
	fma.rn.f32    %f4268, %f4268, 0.9999, 0.01;
	// end inline asm
	// begin inline asm
	fma.rn.f64    %fd1431, %fd1431, 0.9999, 0.01;
	// end inline asm
	// begin inline asm
	fma.rn.f32    %f4266, %f4266, 0.9999, 0.01;
	// end inline asm
	// begin inline asm
	fma.rn.f32    %f4268, %f4268, 0.9999, 0.01;
	// end inline asm
	// begin inline asm
	fma.rn.f64    %fd1433, %fd1433, 0.9999, 0.01;
	// end inline asm
	// begin inline asm
	fma.rn.f32    %f4266, %f4266, 0.9999, 0.01;
	// end inline asm
	// begin inline asm
	fma.rn.f32    %f4268, %f4268, 0.9999, 0.01;
	// end inline asm
	// begin inline asm
	fma.rn.f64    %fd1431, %fd1431, 0.9999, 0.01;
	// end inline asm
	// begin inline asm
	fma.rn.f32    %f4266, %f4266, 0.9999, 0.01;
	// end inline asm
	// begin inline asm
	fma.rn.f32    %f4268, %f4268, 0.9999, 0.01;
	// end inline asm
	// begin inline asm
	fma.rn.f64    %fd1433, %fd1433, 0.9999, 0.01;
	// end inline asm
	// begin inline asm
	fma.rn.f32    %f4266, %f4266, 0.9999, 0.01;
	// end inline asm
	// begin inline asm
	fma.rn.f32    %f4268, %f4268, 0.9999, 0.01;
	// end inline asm
	// begin inline asm
	fma.rn.f64    %fd1431, %fd1431, 0.9999, 0.01;
	// end inline asm
	// begin inline asm
	fma.rn.f32    %f4266, %f4266, 0.9999, 0.01;
	// end inline asm
	// begin inline asm
	fma.rn.f32    %f4268, %f4268, 0.9999, 0.01;
	// end inline asm
	// begin inline asm
	fma.rn.f64    %fd1433, %fd1433, 0.9999, 0.01;
	// end inline asm
	// begin inline asm
	fma.rn.f32    %f4266, %f4266, 0.9999, 0.01;
	// end inline asm
	// begin inline asm
	fma.rn.f32    %f4268, %f4268, 0.9999, 0.01;
	// end inline asm
	// begin inline asm
	fma.rn.f64    %fd1431, %fd1431, 0.9999, 0.01;
	// end inline asm
	// begin inline asm
	fma.rn.f32    %f4266, %f4266, 0.9999, 0.01;
	// end inline asm
	// begin inline asm
	fma.rn.f32    %f4268, %f4268, 0.9999, 0.01;
	// end inline asm
	// begin inline asm
	fma.rn.f64    %fd1433, %fd1433, 0.9999, 0.01;
	// end inline asm
	// begin inline asm
	fma.rn.f32    %f4266, %f4266, 0.9999, 0.01;
	// end inline asm
	// begin inline asm
	fma.rn.f32    %f4268, %f4268, 0.9999, 0.01;
	// end inline asm
	// begin inline asm
	fma.rn.f64    %fd1431, %fd1431, 0.9999, 0.01;
	// end inline asm
	// begin inline asm
	fma.rn.f32    %f4266, %f4266, 0.9999, 0.01;
	// end inline asm
	// begin inline asm
	fma.rn.f32    %f4268, %f4268, 0.9999, 0.01;
	// end inline asm
	// begin inline asm
	fma.rn.f64    %fd1433, %fd1433, 0.9999, 0.01;
	// end inline asm
	// begin inline asm
	fma.rn.f32    %f4266, %f4266, 0.9999, 0.01;
	// end inline asm
	// begin inline asm
	fma.rn.f32    %f4268, %f4268, 0.9999, 0.01;
	// end inline asm
	// begin inline asm
	fma.rn.f64    %fd1431, %fd1431, 0.9999, 0.01;
	// end inline asm
	// begin inline asm
	fma.rn.f32    %f4266, %f4266, 0.9999, 0.01;
	// end inline asm
	// begin inline asm
	fma.rn.f32    %f4268, %f4268, 0.9999, 0.01;
	// end inline asm
	// begin inline asm
	fma.rn.f64    %fd1433, %fd1433, 0.9999, 0.01;
	// end inline asm
	// begin inline asm
	fma.rn.f32    %f4266, %f4266, 0.9999, 0.01;
	// end inline asm
	// begin inline asm
	fma.rn.f32    %f4268, %f4268, 0.9999, 0.01;
	// end inline asm
	// begin inline asm
	fma.rn.f64    %fd1431, %fd1431, 0.9999, 0.01;
	// end inline asm
	// begin inline asm
	fma.rn.f32    %f4266, %f4266, 0.9999, 0.01;
	// end inline asm
	// begin inline asm
	fma.rn.f32    %f4268, %f4268, 0.9999, 0.01;
	// end inline asm
	// begin inline asm
	fma.rn.f64    %fd1433, %fd1433, 0.9999, 0.01;
	// end inline asm
	// begin inline asm
	fma.rn.f32    %f4266, %f4266, 0.9999, 0.01;
	// end inline asm
	// begin inline asm
	fma.rn.f32    %f4268, %f4268, 0.9999, 0.01;
	// end inline asm
	// begin inline asm
	fma.rn.f64    %fd1431, %fd1431, 0.9999, 0.01;
	// end inline asm
	// begin inline asm
	fma.rn.f32    %f4266, %f4266, 0.9999, 0.01;
	// end inline asm
	// begin inline asm
	fma.rn.f32    %f4268, %f4268, 0.9999, 0.01;
	// end inline asm
	// begin inline asm
	fma.rn.f64    %fd1433, %fd1433, 0.9999, 0.01;
	// end inline asm
	// begin inline asm
	fma.rn.f32    %f4266, %f4266, 0.9999, 0.01;
	// end inline asm
	// begin inline asm
	fma.rn.f32    %f4268, %f4268, 0.9999, 0.01;
	// end inline asm
	// begin inline asm
	fma.rn.f64    %fd1431, %fd1431, 0.9999, 0.01;
	// end inline asm
	// begin inline asm
	fma.rn.f32    %f4266, %f4266, 0.9999, 0.01;
	// end inline asm
	// begin inline asm
	fma.rn.f32    %f4268, %f4268, 0.9999, 0.01;
	// end inline asm
	// begin inline asm
	fma.rn.f64    %fd1433, %fd1433, 0.9999, 0.01;
	// end inline asm
	// begin inline asm
	fma.rn.f32    %f4266, %f4266, 0.9999, 0.01;
	// end inline asm
	// begin inline asm
	fma.rn.f32    %f4268, %f4268, 0.9999, 0.01;
	// end inline asm
	// begin inline asm
	fma.rn.f64    %fd1431, %fd1431, 0.9999, 0.01;
	// end inline asm
	// begin inline asm
	fma.rn.f32    %f4266, %f4266, 0.9999, 0.01;
	// end inline asm
	// begin inline asm
	fma.rn.f32    %f4268, %f4268, 0.9999, 0.01;
	// end inline asm
	// begin inline asm
	fma.rn.f64    %fd1433, %fd1433, 0.9999, 0.01;
	// end inline asm
	// begin inline asm
	fma.rn.f32    %f4266, %f4266, 0.9999, 0.01;
	// end inline asm
	// begin inline asm
	fma.rn.f32    %f4268, %f4268, 0.9999, 0.01;
	// end inline asm
	// begin inline asm
	fma.rn.f64    %fd1431, %fd1431, 0.9999, 0.01;
	// end inline asm
	// begin inline asm
	fma.rn.f32    %f4266, %f4266, 0.9999, 0.01;
	// end inline asm
	// begin inline asm
	fma.rn.f32    %f4268, %f4268, 0.9999, 0.01;
	// end inline asm
	// begin inline asm
	fma.rn.f64    %fd1433, %fd1433, 0.9999, 0.01;
	// end inline asm
	// begin inline asm
	fma.rn.f32    %f4266, %f4266, 0.9999, 0.01;
	// end inline asm
	// begin inline asm
	fma.rn.f32    %f4268, %f4268, 0.9999, 0.01;
	// end inline asm
	// begin inline asm
	fma.rn.f64    %fd1431, %fd1431, 0.9999, 0.01;
	// end inline asm
	// begin inline asm
	fma.rn.f32    %f4266, %f4266, 0.9999, 0.01;
	// end inline asm
	// begin inline asm
	fma.rn.f32    %f4268, %f4268, 0.9999, 0.01;
	// end inline asm
	// begin inline asm
	fma.rn.f64    %fd1433, %fd1433, 0.9999, 0.01;
	// end inline asm
	// begin inline asm
	fma.rn.f32    %f4266, %f4266, 0.9999, 0.01;
	// end inline asm
	// begin inline asm
	fma.rn.f32    %f4268, %f4268, 0.9999, 0.01;
	// end inline asm
	// begin inline asm
	fma.rn.f64    %fd1431, %fd1431, 0.9999, 0.01;
	// end inline asm
	// begin inline asm
	fma.rn.f32    %f4266, %f4266, 0.9999, 0.01;
	// end inline asm
	// begin inline asm
	fma.rn.f32    %f4268, %f4268, 0.9999, 0.01;
	// end inline asm
	// begin inline asm
	fma.rn.f64    %fd1433, %fd1433, 0.9999, 0.01;
	// end inline asm
	// begin inline asm
	fma.rn.f32    %f4266, %f4266, 0.9999, 0.01;
	// end inline asm
	// begin inline asm
	fma.rn.f32    %f4268, %f4268, 0.9999, 0.01;
	// end inline asm
	// begin inline asm
	fma.rn.f64    %fd1431, %fd1431, 0.9999, 0.01;
	// end inline asm
	// begin inline asm
	fma.rn.f32    %f4266, %f4266, 0.9999, 0.01;
	// end inline asm
	// begin inline asm
	fma.rn.f32    %f4268, %f4268, 0.9999, 0.01;
	// end inline asm
	// begin inline asm
	fma.rn.f64    %fd1433, %fd1433, 0.9999, 0.01;
	// end inline asm
	// begin inline asm
	fma.rn.f32    %f4266, %f4266, 0.9999, 0.01;
	// end inline asm
	// begin inline asm
	fma.rn.f32    %f4268, %f4268, 0.9999, 0.01;
	// end inline asm
	// begin inline asm
	fma.rn.f64    %fd1431, %fd1431, 0.9999, 0.01;
	// end inline asm
	// begin inline asm
	fma.rn.f32    %f4266, %f4266, 0.9999, 0.01;
	// end inline asm
	// begin inline asm
	fma.rn.f32    %f4268, %f4268, 0.9999, 0.01;
	// end inline asm
	// begin inline asm
	fma.rn.f64    %fd1433, %fd1433, 0.9999, 0.01;
	// end inline asm
	// begin inline asm
	fma.rn.f32    %f4266, %f4266, 0.9999, 0.01;
	// end inline asm
	// begin inline asm
	fma.rn.f32    %f4268, %f4268, 0.9999, 0.01;
	// end inline asm
	// begin inline asm
	fma.rn.f64    %fd1431, %fd1431, 0.9999, 0.01;
	// end inline asm
	// begin inline asm
	fma.rn.f32    %f4266, %f4266, 0.9999, 0.01;
	// end inline asm
	// begin inline asm
	fma.rn.f32    %f4268, %f4268, 0.9999, 0.01;
	// end inline asm
	// begin inline asm
	fma.rn.f64    %fd1433, %fd1433, 0.9999, 0.01;
	// end inline asm
	// begin inline asm
	fma.rn.f32    %f4266, %f4266, 0.9999, 0.01;
	// end inline asm
	// begin inline asm
	fma.rn.f32    %f4268, %f4268, 0.9999, 0.01;
	// end inline asm
	// begin inline asm
	fma.rn.f64    %fd1431, %fd1431, 0.9999, 0.01;
	// end inline asm
	// begin inline asm
	fma.rn.f32    %f4266, %f4266, 0.9999, 0.01;
	// end inline asm
	// begin inline asm
	fma.rn.f32    %f4268, %f4268, 0.9999, 0.01;
	// end inline asm
	// begin inline asm
	fma.rn.f64    %fd1433, %fd1433, 0.9999, 0.01;
	// end inline asm
	// begin inline asm
	fma.rn.f32    %f4266, %f4266, 0.9999, 0.01;
	// end inline asm
	// begin inline asm
	fma.rn.f32    %f4268, %f4268, 0.9999, 0.01;
	// end inline asm
	// begin inline asm
	fma.rn.f64    %fd1431, %fd1431, 0.9999, 0.01;
	// end inline asm
	// begin inline asm
	fma.rn.f32    %f4266, %f4266, 0.9999, 0.01;
	// end inline asm
	// begin inline asm
	fma.rn.f32    %f4268, %f4268, 0.9999, 0.01;
	// end inline asm
	// begin inline asm
	fma.rn.f64    %fd1433, %fd1433, 0.9999, 0.01;
	// end inline asm
	// begin inline asm
	fma.rn.f32    %f4266, %f4266, 0.9999, 0.01;
	// end inline asm
	// begin inline asm
	fma.rn.f32    %f4268, %f4268, 0.9999, 0.01;
	// end inline asm
	// begin inline asm
	fma.rn.f64    %fd1431, %fd1431, 0.9999, 0.01;
	// end inline asm
	// begin inline asm
	fma.rn.f32    %f4266, %f4266, 0.9999, 0.01;
	// end inline asm
	// begin inline asm
	fma.rn.f32    %f4268, %f4268, 0.9999, 0.01;
	// end inline asm
	// begin inline asm
	fma.rn.f64    %fd1433, %fd1433, 0.9999, 0.01;
	// end inline asm
	// begin inline asm
	fma.rn.f32    %f4266, %f4266, 0.9999, 0.01;
	// end inline asm
	// begin inline asm
	fma.rn.f32    %f4268, %f4268, 0.9999, 0.01;
	// end inline asm
	// begin inline asm
	fma.rn.f64    %fd1431, %fd1431, 0.9999, 0.01;
	// end inline asm
	// begin inline asm
	fma.rn.f32    %f4266, %f4266, 0.9999, 0.01;
	// end inline asm
	// begin inline asm
	fma.rn.f32    %f4268, %f4268, 0.9999, 0.01;
	// end inline asm
	// begin inline asm
	fma.rn.f64    %fd1433, %fd1433, 0.9999, 0.01;
	// end inline asm
	// begin inline asm
	fma.rn.f32    %f4266, %f4266, 0.9999, 0.01;
	// end inline asm
	// begin inline asm
	fma.rn.f32    %f4268, %f4268, 0.9999, 0.01;
	// end inline asm
	// begin inline asm
	fma.rn.f64    %fd1431, %fd1431, 0.9999, 0.01;
	// end inline asm
	// begin inline asm
	fma.rn.f32    %f4266, %f4266, 0.9999, 0.01;
	// end inline asm
	// begin inline asm
	fma.rn.f32    %f4268, %f4268, 0.9999, 0.01;
	// end inline asm
	// begin inline asm
	fma.rn.f64    %fd1433, %fd1433, 0.9999, 0.01;
	// end inline asm
	// begin inline asm
	fma.rn.f32    %f4266, %f4266, 0.9999, 0.01;
	// end inline asm
	// begin inline asm
	fma.rn.f32    %f4268, %f4268, 0.9999, 0.01;
	// end inline asm
	// begin inline asm
	fma.rn.f64    %fd1431, %fd1431, 0.9999, 0.01;
	// end inline asm
	// begin inline asm
	fma.rn.f32    %f4266, %f4266, 0.9999, 0.01;
	// end inline asm
	// begin inline asm
	fma.rn.f32    %f4268, %f4268, 0.9999, 0.01;
	// end inline asm
	// begin inline asm
	fma.rn.f64    %fd1433, %fd1433, 0.9999, 0.01;
	// end inline asm
	// begin inline asm
	fma.rn.f32    %f4266, %f4266, 0.9999, 0.01;
	// end inline asm
	// begin inline asm
	fma.rn.f32    %f4268, %f4268, 0.9999, 0.01;
	// end inline asm
	// begin inline asm
	fma.rn.f64    %fd1431, %fd1431, 0.9999, 0.01;
	// end inline asm
	// begin inline asm
	fma.rn.f32    %f4266, %f4266, 0.9999, 0.01;
	// end inline asm
	// begin inline asm
	fma.rn.f32    %f4268, %f4268, 0.9999, 0.01;
	// end inline asm
	// begin inline asm
	fma.rn.f64    %fd1433, %fd1433, 0.9999, 0.01;
	// end inline asm
	// begin inline asm
	fma.rn.f32    %f4266, %f4266, 0.9999, 0.01;
	// end inline asm
	// begin inline asm
	fma.rn.f32    %f4268, %f4268, 0.9999, 0.01;
	// end inline asm
	// begin inline asm
	fma.rn.f64    %fd1431, %fd1431, 0.9999, 0.01;
	// end inline asm
	// begin inline asm
	fma.rn.f32    %f4266, %f4266, 0.9999, 0.01;
	// end inline asm
	// begin inline asm
	fma.rn.f32    %f4268, %f4268, 0.9999, 0.01;
	// end inline asm
	// begin inline asm
	fma.rn.f64    %fd1433, %fd1433, 0.9999, 0.01;
	// end inline asm
	// begin inline asm
	fma.rn.f32    %f4266, %f4266, 0.9999, 0.01;
	// end inline asm
	// begin inline asm
	fma.rn.f32    %f4268, %f4268, 0.9999, 0.01;
	// end inline asm
	// begin inline asm
	fma.rn.f64    %fd1431, %fd1431, 0.9999, 0.01;
	// end inline asm
	// begin inline asm
	fma.rn.f32    %f4266, %f4266, 0.9999, 0.01;
	// end inline asm
	// begin inline asm
	fma.rn.f32    %f4268, %f4268, 0.9999, 0.01;
	// end inline asm
	// begin inline asm
	fma.rn.f64    %fd1433, %fd1433, 0.9999, 0.01;
	// end inline asm
	// begin inline asm
	fma.rn.f32    %f4266, %f4266, 0.9999, 0.01;
	// end inline asm
	// begin inline asm
	fma.rn.f32    %f4268, %f4268, 0.9999, 0.01;
	// end inline asm
	// begin inline asm
	fma.rn.f64    %fd1431, %fd1431, 0.9999, 0.01;
	// end inline asm
	// begin inline asm
	fma.rn.f32    %f4266, %f4266, 0.9999, 0.01;
	// end inline asm
	// begin inline asm
	fma.rn.f32    %f4268, %f4268, 0.9999, 0.01;
	// end inline asm
	// begin inline asm
	fma.rn.f64    %fd1433, %fd1433, 0.9999, 0.01;
	// end inline asm
	// begin inline asm
	fma.rn.f32    %f4266, %f4266, 0.9999, 0.01;
	// end inline asm
	// begin inline asm
	fma.rn.f32    %f4268, %f4268, 0.9999, 0.01;
	// end inline asm
	// begin inline asm
	fma.rn.f64    %fd1431, %fd1431, 0.9999, 0.01;
	// end inline asm
	// begin inline asm
	fma.rn.f32    %f4266, %f4266, 0.9999, 0.01;
	// end inline asm
	// begin inline asm
	fma.rn.f32    %f4268, %f4268, 0.9999, 0.01;
	// end inline asm
	// begin inline asm
	fma.rn.f64    %fd1433, %fd1433, 0.9999, 0.01;
	// end inline asm
	// begin inline asm
	fma.rn.f32    %f4266, %f4266, 0.9999, 0.01;
	// end inline asm
	// begin inline asm
	fma.rn.f32    %f4268, %f4268, 0.9999, 0.01;
	// end inline asm
	// begin inline asm
	fma.rn.f64    %fd1431, %fd1431, 0.9999, 0.01;
	// end inline asm
	// begin inline asm
	fma.rn.f32    %f4266, %f4266, 0.9999, 0.01;
	// end inline asm
	// begin inline asm
	fma.rn.f32    %f4268, %f4268, 0.9999, 0.01;
	// end inline asm
	// begin inline asm
	fma.rn.f64    %fd1433, %fd1433, 0.9999, 0.01;
	// end inline asm
	// begin inline asm
	fma.rn.f32    %f4266, %f4266, 0.9999, 0.01;
	// end inline asm
	// begin inline asm
	fma.rn.f32    %f4268, %f4268, 0.9999, 0.01;
	// end inline asm
	// begin inline asm
	fma.rn.f64    %fd1431, %fd1431, 0.9999, 0.01;
	// end inline asm
	// begin inline asm
	fma.rn.f32    %f4266, %f4266, 0.9999, 0.01;
	// end inline asm
	// begin inline asm
	fma.rn.f32    %f4268, %f4268, 0.9999, 0.01;
	// end inline asm
	// begin inline asm
	fma.rn.f64    %fd1433, %fd1433, 0.9999, 0.01;
	// end inline asm
	// begin inline asm
	fma.rn.f32    %f4266, %f4266, 0.9999, 0.01;
	// end inline asm
	// begin inline asm
	fma.rn.f32    %f4268, %f4268, 0.9999, 0.01;
	// end inline asm
	// begin inline asm
	fma.rn.f64    %fd1431, %fd1431, 0.9999, 0.01;
	// end inline asm
	// begin inline asm
	fma.rn.f32    %f4266, %f4266, 0.9999, 0.01;
	// end inline asm
	// begin inline asm
	fma.rn.f32    %f4268, %f4268, 0.9999, 0.01;
	// end inline asm
	// begin inline asm
	fma.rn.f64    %fd1433, %fd1433, 0.9999, 0.01;
	// end inline asm
	// begin inline asm
	fma.rn.f32    %f4266, %f4266, 0.9999, 0.01;
	// end inline asm
	// begin inline asm
	fma.rn.f32    %f4268, %f4268, 0.9999, 0.01;
	// end inline asm
	// begin inline asm
	fma.rn.f64    %fd1431, %fd1431, 0.9999, 0.01;
	// end inline asm
	// begin inline asm
	fma.rn.f32    %f4266, %f4266, 0.9999, 0.01;
	// end inline asm
	// begin inline asm
	fma.rn.f32    %f4268, %f4268, 0.9999, 0.01;
	// end inline asm
	// begin inline asm
	fma.rn.f64    %fd1433, %fd1433, 0.9999, 0.01;
	// end inline asm
	// begin inline asm
	fma.rn.f32    %f4266, %f4266, 0.9999, 0.01;
	// end inline asm
	// begin inline asm
	fma.rn.f32    %f4268, %f4268, 0.9999, 0.01;
	// end inline asm
	// begin inline asm
	fma.rn.f64    %fd1431, %fd1431, 0.9999, 0.01;
	// end inline asm
	// begin inline asm
	fma.rn.f32    %f4266, %f4266, 0.9999, 0.01;
	// end inline asm
	// begin inline asm
	fma.rn.f32    %f4268, %f4268, 0.9999, 0.01;
	// end inline asm
	// begin inline asm
	fma.rn.f64    %fd1433, %fd1433, 0.9999, 0.01;
	// end inline asm
	// begin inline asm
	fma.rn.f32    %f4266, %f4266, 0.9999, 0.01;
	// end inline asm
	// begin inline asm
	fma.rn.f32    %f4268, %f4268, 0.9999, 0.01;
	// end inline asm
	// begin inline asm
	fma.rn.f64    %fd1431, %fd1431, 0.9999, 0.01;
	// end inline asm
	// begin inline asm
	fma.rn.f32    %f4266, %f4266, 0.9999, 0.01;
	// end inline asm
	// begin inline asm
	fma.rn.f32    %f4268, %f4268, 0.9999, 0.01;
	// end inline asm
	// begin inline asm
	fma.rn.f64    %fd1433, %fd1433, 0.9999, 0.01;
	// end inline asm
	// begin inline asm
	fma.rn.f32    %f4266, %f4266, 0.9999, 0.01;
	// end inline asm
	// begin inline asm
	fma.rn.f32    %f4268, %f4268, 0.9999, 0.01;
	// end inline asm
	// begin inline asm
	fma.rn.f64    %fd1431, %fd1431, 0.9999, 0.01;
	// end inline asm
	// begin inline asm
	fma.rn.f32    %f4266, %f4266, 0.9999, 0.01;
	// end inline asm
	// begin inline asm
	fma.rn.f32    %f4268, %f4268, 0.9999, 0.01;
	// end inline asm
	// begin inline asm
	fma.rn.f64    %fd1433, %fd1433, 0.9999, 0.01;
	// end inline asm
	// begin inline asm
	fma.rn.f32    %f4266, %f4266, 0.9999, 0.01;
	// end inline asm
	// begin inline asm
	fma.rn.f32    %f4268, %f4268, 0.9999, 0.01;
	// end inline asm
	// begin inline asm
	fma.rn.f64    %fd1431, %fd1431, 0.9999, 0.01;
	// end inline asm
	// begin inline asm
	fma.rn.f32    %f4266, %f4266, 0.9999, 0.01;
	// end inline asm
	// begin inline asm
	fma.rn.f32    %f4268, %f4268, 0.9999, 0.01;
	// end inline asm
	// begin inline asm
	fma.rn.f64    %fd1433, %fd1433, 0.9999, 0.01;
	// end inline asm
	// begin inline asm
	fma.rn.f32    %f4266, %f4266, 0.9999, 0.01;
	// end inline asm
	// begin inline asm
	fma.rn.f32    %f4268, %f4268, 0.9999, 0.01;
	// end inline asm
	// begin inline asm
	fma.rn.f64    %fd1431, %fd1431, 0.9999, 0.01;
	// end inline asm
	// begin inline asm
	fma.rn.f32    %f4266, %f4266, 0.9999, 0.01;
	// end inline asm
	// begin inline asm
	fma.rn.f32    %f4268, %f4268, 0.9999, 0.01;
	// end inline asm
	// begin inline asm
	fma.rn.f64    %fd1433, %fd1433, 0.9999, 0.01;
	// end inline asm
	// begin inline asm
	fma.rn.f32    %f4266, %f4266, 0.9999, 0.01;
	// end inline asm
	// begin inline asm
	fma.rn.f32    %f4268, %f4268, 0.9999, 0.01;
	// end inline asm
	// begin inline asm
	fma.rn.f64    %fd1431, %fd1431, 0.9999, 0.01;
	// end inline asm
	// begin inline asm
	fma.rn.f32    %f4266, %f4266, 0.9999, 0.01;
	// end inline asm
	// begin inline asm
	fma.rn.f32    %f4268, %f4268, 0.9999, 0.01;
	// end inline asm
	// begin inline asm
	fma.rn.f64    %fd1433, %fd1433, 0.9999, 0.01;
	// end inline asm
	// begin inline asm
	fma.rn.f32    %f4266, %f4266, 0.9999, 0.01;
	// end inline asm
	// begin inline asm
	fma.rn.f32    %f4268, %f4268, 0.9999, 0.01;
	// end inline asm
	// begin inline asm
	fma.rn.f64    %fd1431, %fd1431, 0.9999, 0.01;
	// end inline asm
	// begin inline asm
	fma.rn.f32    %f4266, %f4266, 0.9999, 0.01;
	// end inline asm
	// begin inline asm
	fma.rn.f32    %f4268, %f4268, 0.9999, 0.01;
	// end inline asm
	// begin inline asm
	fma.rn.f64    %fd1433, %fd1433, 0.9999, 0.01;
	// end inline asm
	// begin inline asm
	fma.rn.f32    %f4266, %f4266, 0.9999, 0.01;
	// end inline asm
	// begin inline asm
	fma.rn.f32    %f4268, %f4268, 0.9999, 0.01;
	// end inline asm
	// begin inline asm
	fma.rn.f64    %fd1431, %fd1431, 0.9999, 0.01;
	// end inline asm
	// begin inline asm
	fma.rn.f32    %f4266, %f4266, 0.9999, 0.01;
	// end inline asm
	// begin inline asm
	fma.rn.f32    %f4268, %f4268, 0.9999, 0.01;
	// end inline asm
	// begin inline asm
	fma.rn.f64    %fd1433, %fd1433, 0.9999, 0.01;
	// end inline asm
	// begin inline asm
	fma.rn.f32    %f4266, %f4266, 0.9999, 0.01;
	// end inline asm
	// begin inline asm
	fma.rn.f32    %f4268, %f4268, 0.9999, 0.01;
	// end inline asm
	// begin inline asm
	fma.rn.f64    %fd1431, %fd1431, 0.9999, 0.01;
	// end inline asm
	// begin inline asm
	fma.rn.f32    %f4266, %f4266, 0.9999, 0.01;
	// end inline asm
	// begin inline asm
	fma.rn.f32    %f4268, %f4268, 0.9999, 0.01;
	// end inline asm
	// begin inline asm
	fma.rn.f64    %fd1433, %fd1433, 0.9999, 0.01;
	// end inline asm
	// begin inline asm
	fma.rn.f32    %f4266, %f4266, 0.9999, 0.01;
	// end inline asm
	// begin inline asm
	fma.rn.f32    %f4268, %f4268, 0.9999, 0.01;
	// end inline asm
	// begin inline asm
	fma.rn.f64    %fd1431, %fd1431, 0.9999, 0.01;
	// end inline asm
	// begin inline asm
	fma.rn.f32    %f4266, %f4266, 0.9999, 0.01;
	// end inline asm
	// begin inline asm
	fma.rn.f32    %f4268, %f4268, 0.9999, 0.01;
	// end inline asm
	// begin inline asm
	fma.rn.f64    %fd1433, %fd1433, 0.9999, 0.01;
	// end inline asm
	// begin inline asm
	fma.rn.f32    %f4266, %f4266, 0.9999, 0.01;
	// end inline asm
	// begin inline asm
	fma.rn.f32    %f4268, %f4268, 0.9999, 0.01;
	// end inline asm
	// begin inline asm
	fma.rn.f64    %fd1431, %fd1431, 0.9999, 0.01;
	// end inline asm
	// begin inline asm
	fma.rn.f32    %f4266, %f4266, 0.9999, 0.01;
	// end inline asm
	// begin inline asm
	fma.rn.f32    %f4268, %f4268, 0.9999, 0.01;
	// end inline asm
	// begin inline asm
	fma.rn.f64    %fd1433, %fd1433, 0.9999, 0.01;
	// end inline asm
	// begin inline asm
	fma.rn.f32    %f4266, %f4266, 0.9999, 0.01;
	// end inline asm
	// begin inline asm
	fma.rn.f32    %f4268, %f4268, 0.9999, 0.01;
	// end inline asm
	// begin inline asm
	fma.rn.f64    %fd1431, %fd1431, 0.9999, 0.01;
	// end inline asm
	// begin inline asm
	fma.rn.f32    %f4266, %f4266, 0.9999, 0.01;
	// end inline asm
	// begin inline asm
	fma.rn.f32    %f4268, %f4268, 0.9999, 0.01;
	// end inline asm
	// begin inline asm
	fma.rn.f64    %fd1433, %fd1433, 0.9999, 0.01;
	// end inline asm
	// begin inline asm
	fma.rn.f32    %f4266, %f4266, 0.9999, 0.01;
	// end inline asm
	// begin inline asm
	fma.rn.f32    %f4268, %f4268, 0.9999, 0.01;
	// end inline asm
	// begin inline asm
	fma.rn.f64    %fd1431, %fd1431, 0.9999, 0.01;
	// end inline asm
	// begin inline asm
	fma.rn.f32    %f4266, %f4266, 0.9999, 0.01;
	// end inline asm
	// begin inline asm
	fma.rn.f32    %f4268, %f4268, 0.9999, 0.01;
	// end inline asm
	// begin inline asm
	fma.rn.f64    %fd1433, %fd1433, 0.9999, 0.01;
	// end inline asm
	// begin inline asm
	fma.rn.f32    %f4266, %f4266, 0.9999, 0.01;
	// end inline asm
	// begin inline asm
	fma.rn.f32    %f4268, %f4268, 0.9999, 0.01;
	// end inline asm
	// begin inline asm
	fma.rn.f64    %fd1431, %fd1431, 0.9999, 0.01;
	// end inline asm
	// begin inline asm
	fma.rn.f32    %f4266, %f4266, 0.9999, 0.01;
	// end inline asm
	// begin inline asm
	fma.rn.f32    %f4268, %f4268, 0.9999, 0.01;
	// end inline asm
	// begin inline asm
	fma.rn.f64    %fd1433, %fd1433, 0.9999, 0.01;
	// end inline asm
	// begin inline asm
	fma.rn.f32    %f4266, %f4266, 0.9999, 0.01;
	// end inline asm
	// begin inline asm
	fma.rn.f32    %f4268, %f4268, 0.9999, 0.01;
	// end inline asm
	// begin inline asm
	fma.rn.f64    %fd1431, %fd1431, 0.9999, 0.01;
	// end inline asm
	// begin inline asm
	fma.rn.f32    %f4266, %f4266, 0.9999, 0.01;
	// end inline asm
	// begin inline asm
	fma.rn.f32    %f4268, %f4268, 0.9999, 0.01;
	// end inline asm
	// begin inline asm
	fma.rn.f64    %fd1433, %fd1433, 0.9999, 0.01;
	// end inline asm
	// begin inline asm
	fma.rn.f32    %f4266, %f4266, 0.9999, 0.01;
	// end inline asm
	// begin inline asm
	fma.rn.f32    %f4268, %f4268, 0.9999, 0.01;
	// end inline asm
	// begin inline asm
	fma.rn.f64    %fd1431, %fd1431, 0.9999, 0.01;
	// end inline asm
	// begin inline asm
	fma.rn.f32    %f4266, %f4266, 0.9999, 0.01;
	// end inline asm
	// begin inline asm
	fma.rn.f32    %f4268, %f4268, 0.9999, 0.01;
	// end inline asm
	// begin inline asm
	fma.rn.f64    %fd1433, %fd1433, 0.9999, 0.01;
	// end inline asm
	// begin inline asm
	fma.rn.f32    %f4266, %f4266, 0.9999, 0.01;
	// end inline asm
	// begin inline asm
	fma.rn.f32    %f4268, %f4268, 0.9999, 0.01;
	// end inline asm
	// begin inline asm
	fma.rn.f64    %fd1431, %fd1431, 0.9999, 0.01;
	// end inline asm
	// begin inline asm
	fma.rn.f32    %f4266, %f4266, 0.9999, 0.01;
	// end inline asm
	// begin inline asm
	fma.rn.f32    %f4268, %f4268, 0.9999, 0.01;
	// end inline asm
	// begin inline asm
	fma.rn.f64    %fd1433, %fd1433, 0.9999, 0.01;
	// end inline asm
	// begin inline asm
	fma.rn.f32    %f4266, %f4266, 0.9999, 0.01;
	// end inline asm
	// begin inline asm
	fma.rn.f32    %f4268, %f4268, 0.9999, 0.01;
	// end inline asm
	// begin inline asm
	fma.rn.f64    %fd1431, %fd1431, 0.9999, 0.01;
	// end inline asm
	// begin inline asm
	fma.rn.f32    %f4266, %f4266, 0.9999, 0.01;
	// end inline asm
	// begin inline asm
	fma.rn.f32    %f4268, %f4268, 0.9999, 0.01;
	// end inline asm
	// begin inline asm
	fma.rn.f64    %fd1433, %fd1433, 0.9999, 0.01;
	// end inline asm
	// begin inline asm
	fma.rn.f32    %f4266, %f4266, 0.9999, 0.01;
	// end inline asm
	// begin inline asm
	fma.rn.f32    %f4268, %f4268, 0.9999, 0.01;
	// end inline asm
	// begin inline asm
	fma.rn.f64    %fd1431, %fd1431, 0.9999, 0.01;
	// end inline asm
	// begin inline asm
	fma.rn.f32    %f4266, %f4266, 0.9999, 0.01;
	// end inline asm
	// begin inline asm
	fma.rn.f32    %f4268, %f4268, 0.9999, 0.01;
	// end inline asm
	// begin inline asm
	fma.rn.f64    %fd1433, %fd1433, 0.9999, 0.01;
	// end inline asm
	// begin inline asm
	fma.rn.f32    %f4266, %f4266, 0.9999, 0.01;
	// end inline asm
	// begin inline asm
	fma.rn.f32    %f4268, %f4268, 0.9999, 0.01;
	// end inline asm
	// begin inline asm
	fma.rn.f64    %fd1431, %fd1431, 0.9999, 0.01;
	// end inline asm
	// begin inline asm
	fma.rn.f32    %f4266, %f4266, 0.9999, 0.01;
	// end inline asm
	// begin inline asm
	fma.rn.f32    %f4268, %f4268, 0.9999, 0.01;
	// end inline asm
	// begin inline asm
	fma.rn.f64    %fd1433, %fd1433, 0.9999, 0.01;
	// end inline asm
	// begin inline asm
	fma.rn.f32    %f4266, %f4266, 0.9999, 0.01;
	// end inline asm
	// begin inline asm
	fma.rn.f32    %f4268, %f4268, 0.9999, 0.01;
	// end inline asm
	// begin inline asm
	fma.rn.f64    %fd1431, %fd1431, 0.9999, 0.01;
	// end inline asm
	// begin inline asm
	fma.rn.f32    %f4266, %f4266, 0.9999, 0.01;
	// end inline asm
	// begin inline asm
	fma.rn.f32    %f4268, %f4268, 0.9999, 0.01;
	// end inline asm
	// begin inline asm
	fma.rn.f64    %fd1433, %fd1433, 0.9999, 0.01;
	// end inline asm
	// begin inline asm
	fma.rn.f32    %f4266, %f4266, 0.9999, 0.01;
	// end inline asm
	// begin inline asm
	fma.rn.f32    %f4268, %f4268, 0.9999, 0.01;
	// end inline asm
	// begin inline asm
	fma.rn.f64    %fd1431, %fd1431, 0.9999, 0.01;
	// end inline asm
	// begin inline asm
	fma.rn.f32    %f4266, %f4266, 0.9999, 0.01;
	// end inline asm
	// begin inline asm
	fma.rn.f32    %f4268, %f4268, 0.9999, 0.01;
	// end inline asm
	// begin inline asm
	fma.rn.f64    %fd1433, %fd1433, 0.9999, 0.01;
	// end inline asm
	// begin inline asm
	fma.rn.f32    %f4266, %f4266, 0.9999, 0.01;
	// end inline asm
	// begin inline asm
	fma.rn.f32    %f4268, %f4268, 0.9999, 0.01;
	// end inline asm
	// begin inline asm
	fma.rn.f64    %fd1431, %fd1431, 0.9999, 0.01;
	// end inline asm
	// begin inline asm
	fma.rn.f32    %f4266, %f4266, 0.9999, 0.01;
	// end inline asm
	// begin inline asm
	fma.rn.f32    %f4268, %f4268, 0.9999, 0.01;
	// end inline asm
	// begin inline asm
	fma.rn.f64    %fd1433, %fd1433, 0.9999, 0.01;
	// end inline asm
	// begin inline asm
	fma.rn.f32    %f4266, %f4266, 0.9999, 0.01;
	// end inline asm
	// begin inline asm
	fma.rn.f32    %f4268, %f4268, 0.9999, 0.01;
	// end inline asm
	// begin inline asm
	fma.rn.f64    %fd1431, %fd1431, 0.9999, 0.01;
	// end inline asm
	// begin inline asm
	fma.rn.f32    %f4266, %f4266, 0.9999, 0.01;
	// end inline asm
	// begin inline asm
	fma.rn.f32    %f4268, %f4268, 0.9999, 0.01;
	// end inline asm
	// begin inline asm
	fma.rn.f64    %fd1433, %fd1433, 0.9999, 0.01;
	// end inline asm
	// begin inline asm
	fma.rn.f32    %f4266, %f4266, 0.9999, 0.01;
	// end inline asm
	// begin inline asm
	fma.rn.f32    %f4268, %f4268, 0.9999, 0.01;
	// end inline asm
	// begin inline asm
	fma.rn.f64    %fd1431, %fd1431, 0.9999, 0.01;
	// end inline asm
	// begin inline asm
	fma.rn.f32    %f4266, %f4266, 0.9999, 0.01;
	// end inline asm
	// begin inline asm
	fma.rn.f32    %f4268, %f4268, 0.9999, 0.01;
	// end inline asm
	// begin inline asm
	fma.rn.f64    %fd1433, %fd1433, 0.9999, 0.01;
	// end inline asm
	// begin inline asm
	fma.rn.f32    %f4266, %f4266, 0.9999, 0.01;
	// end inline asm
	// begin inline asm
	fma.rn.f32    %f4268, %f4268, 0.9999, 0.01;
	// end inline asm
	// begin inline asm
	fma.rn.f64    %fd1431, %fd1431, 0.9999, 0.01;
	// end inline asm
	// begin inline asm
	fma.rn.f32    %f4266, %f4266, 0.9999, 0.01;
	// end inline asm
	// begin inline asm
	fma.rn.f32    %f4268, %f4268, 0.9999, 0.01;
	// end inline asm
	// begin inline asm
	fma.rn.f64    %fd1433, %fd1433, 0.9999, 0.01;
	// end inline asm
	// begin inline asm
	fma.rn.f32    %f4266, %f4266, 0.9999, 0.01;
	// end inline asm
	// begin inline asm
	fma.rn.f32    %f4268, %f4268, 0.9999, 0.01;
	// end inline asm
	// begin inline asm
	fma.rn.f64    %fd1431, %fd1431, 0.9999, 0.01;
	// end inline asm
	// begin inline asm
	fma.rn.f32    %f4266, %f4266, 0.9999, 0.01;
	// end inline asm
	// begin inline asm
	fma.rn.f32    %f4268, %f4268, 0.9999, 0.01;
	// end inline asm
	// begin inline asm
	fma.rn.f64    %fd1433, %fd1433, 0.9999, 0.01;
	// end inline asm
	// begin inline asm
	fma.rn.f32    %f4266, %f4266, 0.9999, 0.01;
	// end inline asm
	// begin inline asm
	fma.rn.f32    %f4268, %f4268, 0.9999, 0.01;
	// end inline asm
	// begin inline asm
	fma.rn.f64    %fd1431, %fd1431, 0.9999, 0.01;
	// end inline asm
	// begin inline asm
	fma.rn.f32    %f4266, %f4266, 0.9999, 0.01;
	// end inline asm
	// begin inline asm
	fma.rn.f32    %f4268, %f4268, 0.9999, 0.01;
	// end inline asm
	// begin inline asm
	fma.rn.f64    %fd1433, %fd1433, 0.9999, 0.01;
	// end inline asm
	// begin inline asm
	fma.rn.f32    %f4266, %f4266, 0.9999, 0.01;
	// end inline asm
	// begin inline asm
	fma.rn.f32    %f4268, %f4268, 0.9999, 0.01;
	// end inline asm
	// begin inline asm
	fma.rn.f64    %fd1431, %fd1431, 0.9999, 0.01;
	// end inline asm
	// begin inline asm
	fma.rn.f32    %f4266, %f4266, 0.9999, 0.01;
	// end inline asm
	// begin inline asm
	fma.rn.f32    %f4268, %f4268, 0.9999, 0.01;
	// end inline asm
	// begin inline asm
	fma.rn.f64    %fd1433, %fd1433, 0.9999, 0.01;
	// end inline asm
	// begin inline asm
	fma.rn.f32    %f4266, %f4266, 0.9999, 0.01;
	// end inline asm
	// begin inline asm
	fma.rn.f32    %f4268, %f4268, 0.9999, 0.01;
	// end inline asm
	// begin inline asm
	fma.rn.f64    %fd1431, %fd1431, 0.9999, 0.01;
	// end inline asm
	// begin inline asm
	fma.rn.f32    %f4266, %f4266, 0.9999, 0.01;
	// end inline asm
	// begin inline asm
	fma.rn.f32    %f4268, %f4268, 0.9999, 0.01;
	// end inline asm
	// begin inline asm
	fma.rn.f64    %fd1433, %fd1433, 0.9999, 0.01;
	// end inline asm
	// begin inline asm
	fma.rn.f32    %f4266, %f4266, 0.9999, 0.01;
	// end inline asm
	// begin inline asm
	fma.rn.f32    %f4268, %f4268, 0.9999, 0.01;
	// end inline asm
	// begin inline asm
	fma.rn.f64    %fd1431, %fd1431, 0.9999, 0.01;
	// end inline asm
	// begin inline asm
	fma.rn.f32    %f4266, %f4266, 0.9999, 0.01;
	// end inline asm
	// begin inline asm
	fma.rn.f32    %f4268, %f4268, 0.9999, 0.01;
	// end inline asm
	// begin inline asm
	fma.rn.f64    %fd1433, %fd1433, 0.9999, 0.01;
	// end inline asm
	// begin inline asm
	fma.rn.f32    %f4266, %f4266, 0.9999, 0.01;
	// end inline asm
	// begin inline asm
	fma.rn.f32    %f4268, %f4268, 0.9999, 0.01;
	// end inline asm
	// begin inline asm
	fma.rn.f64    %fd1431, %fd1431, 0.9999, 0.01;
	// end inline asm
	// begin inline asm
	fma.rn.f32    %f4266, %f4266, 0.9999, 0.01;
	// end inline asm
	// begin inline asm
	fma.rn.f32    %f4268, %f4268, 0.9999, 0.01;
	// end inline asm
	// begin inline asm
	fma.rn.f64    %fd1433, %fd1433, 0.9999, 0.01;
	// end inline asm
	// begin inline asm
	fma.rn.f32    %f4266, %f4266, 0.9999, 0.01;
	// end inline asm
	// begin inline asm
	fma.rn.f32    %f4268, %f4268, 0.9999, 0.01;
	// end inline asm
	// begin inline asm
	fma.rn.f64    %fd1431, %fd1431, 0.9999, 0.01;
	// end inline asm
	// begin inline asm
	fma.rn.f32    %f4266, %f4266, 0.9999, 0.01;
	// end inline asm
	// begin inline asm
	fma.rn.f32    %f4268, %f4268, 0.9999, 0.01;
	// end inline asm
	// begin inline asm
	fma.rn.f64    %fd1433, %fd1433, 0.9999, 0.01;
	// end inline asm
	// begin inline asm
	fma.rn.f32    %f4266, %f4266, 0.9999, 0.01;
	// end inline asm
	// begin inline asm
	fma.rn.f32    %f4268, %f4268, 0.9999, 0.01;
	// end inline asm
	// begin inline asm
	fma.rn.f64    %fd1431, %fd1431, 0.9999, 0.01;
	// end inline asm
	// begin inline asm
	fma.rn.f32    %f4266, %f4266, 0.9999, 0.01;
	// end inline asm
	// begin inline asm
	fma.rn.f32    %f4268, %f4268, 0.9999, 0.01;
	// end inline asm
	// begin inline asm
	fma.rn.f64    %fd1433, %fd1433, 0.9999, 0.01;
	// end inline asm
	// begin inline asm
	fma.rn.f32    %f4266, %f4266, 0.9999, 0.01;
	// end inline asm
	// begin inline asm
	fma.rn.f32    %f4268, %f4268, 0.9999, 0.01;
	// end inline asm
	// begin inline asm
	fma.rn.f64    %fd1431, %fd1431, 0.9999, 0.01;
	// end inline asm
	// begin inline asm
	fma.rn.f32    %f4266, %f4266, 0.9999, 0.01;
	// end inline asm
	// begin inline asm
	fma.rn.f32    %f4268, %f4268, 0.9999, 0.01;
	// end inline asm
	// begin inline asm
	fma.rn.f64    %fd1433, %fd1433, 0.9999, 0.01;
	// end inline asm
	// begin inline asm
	fma.rn.f32    %f4266, %f4266, 0.9999, 0.01;
	// end inline asm
	// begin inline asm
	fma.rn.f32    %f4268, %f4268, 0.9999, 0.01;
	// end inline asm
	// begin inline asm
	fma.rn.f64    %fd1431, %fd1431, 0.9999, 0.01;
	// end inline asm
	// begin inline asm
	fma.rn.f32    %f4266, %f4266, 0.9999, 0.01;
	// end inline asm
	// begin inline asm
	fma.rn.f32    %f4268, %f4268, 0.9999, 0.01;
	// end inline asm
	// begin inline asm
	fma.rn.f64    %fd1433, %fd1433, 0.9999, 0.01;
	// end inline asm
	// begin inline asm
	fma.rn.f32    %f4266, %f4266, 0.9999, 0.01;
	// end inline asm
	// begin inline asm
	fma.rn.f32    %f4268, %f4268, 0.9999, 0.01;
	// end inline asm
	// begin inline asm
	fma.rn.f64    %fd1431, %fd1431, 0.9999, 0.01;
	// end inline asm
	// begin inline asm
	fma.rn.f32    %f4266, %f4266, 0.9999, 0.01;
	// end inline asm
	// begin inline asm
	fma.rn.f32    %f4268, %f4268, 0.9999, 0.01;
	// end inline asm
	// begin inline asm
	fma.rn.f64    %fd1433, %fd1433, 0.9999, 0.01;
	// end inline asm
	// begin inline asm
	fma.rn.f32    %f4266, %f4266, 0.9999, 0.01;
	// end inline asm
	// begin inline asm
	fma.rn.f32    %f4268, %f4268, 0.9999, 0.01;
	// end inline asm
	// begin inline asm
	fma.rn.f64    %fd1431, %fd1431, 0.9999, 0.01;
	// end inline asm
	// begin inline asm
	fma.rn.f32    %f4266, %f4266, 0.9999, 0.01;
	// end inline asm
	// begin inline asm
	fma.rn.f32    %f4268, %f4268, 0.9999, 0.01;
	// end inline asm
	// begin inline asm
	fma.rn.f64    %fd1433, %fd1433, 0.9999, 0.01;
	// end inline asm
	// begin inline asm
	fma.rn.f32    %f4266, %f4266, 0.9999, 0.01;
	// end inline asm
	// begin inline asm
	fma.rn.f32    %f4268, %f4268, 0.9999, 0.01;
	// end inline asm
	// begin inline asm
	fma.rn.f64    %fd1431, %fd1431, 0.9999, 0.01;
	// end inline asm
	// begin inline asm
	fma.rn.f32    %f4266, %f4266, 0.9999, 0.01;
	// end inline asm
	// begin inline asm
	fma.rn.f32    %f4268, %f4268, 0.9999, 0.01;
	// end inline asm
	// begin inline asm
	fma.rn.f64    %fd1433, %fd1433, 0.9999, 0.01;
	// end inline asm
	// begin inline asm
	fma.rn.f32    %f4266, %f4266, 0.9999, 0.01;
	// end inline asm
	// begin inline asm
	fma.rn.f32    %f4268, %f4268, 0.9999, 0.01;
	// end inline asm
	// begin inline asm
	fma.rn.f64    %fd1431, %fd1431, 0.9999, 0.01;
	// end inline asm
	// begin inline asm
	fma.rn.f32    %f4266, %f4266, 0.9999, 0.01;
	// end inline asm
	// begin inline asm
	fma.rn.f32    %f4268, %f4268, 0.9999, 0.01;
	// end inline asm
	// begin inline asm
	fma.rn.f64    %fd1433, %fd1433, 0.9999, 0.01;
	// end inline asm
	// begin inline asm
	fma.rn.f32    %f4266, %f4266, 0.9999, 0.01;
	// end inline asm
	// begin inline asm
	fma.rn.f32    %f4268, %f4268, 0.9999, 0.01;
	// end inline asm
	// begin inline asm
	fma.rn.f64    %fd1431, %fd1431, 0.9999, 0.01;
	// end inline asm
	// begin inline asm
	fma.rn.f32    %f4266, %f4266, 0.9999, 0.01;
	// end inline asm
	// begin inline asm
	fma.rn.f32    %f4268, %f4268, 0.9999, 0.01;
	// end inline asm
	// begin inline asm
	fma.rn.f64    %fd1433, %fd1433, 0.9999, 0.01;
	// end inline asm
	// begin inline asm
	fma.rn.f32    %f4266, %f4266, 0.9999, 0.01;
	// end inline asm
	// begin inline asm
	fma.rn.f32    %f4268, %f4268, 0.9999, 0.01;
	// end inline asm
	// begin inline asm
	fma.rn.f64    %fd1431, %fd1431, 0.9999, 0.01;
	// end inline asm
	// begin inline asm
	fma.rn.f32    %f4266, %f4266, 0.9999, 0.01;
	// end inline asm
	// begin inline asm
	fma.rn.f32    %f4268, %f4268, 0.9999, 0.01;
	// end inline asm
	// begin inline asm
	fma.rn.f64    %fd1433, %fd1433, 0.9999, 0.01;
	// end inline asm
	// begin inline asm
	fma.rn.f32    %f4266, %f4266, 0.9999, 0.01;
	// end inline asm
	// begin inline asm
	fma.rn.f32    %f4268, %f4268, 0.9999, 0.01;
	// end inline asm
	// begin inline asm
	fma.rn.f64    %fd1431, %fd1431, 0.9999, 0.01;
	// end inline asm
	// begin inline asm
	fma.rn.f32    %f4266, %f4266, 0.9999, 0.01;
	// end inline asm
	// begin inline asm
	fma.rn.f32    %f4268, %f4268, 0.9999, 0.01;
	// end inline asm
	// begin inline asm
	fma.rn.f64    %fd1433, %fd1433, 0.9999, 0.01;
	// end inline asm
	// begin inline asm
	fma.rn.f32    %f4266, %f4266, 0.9999, 0.01;
	// end inline asm
	// begin inline asm
	fma.rn.f32    %f4268, %f4268, 0.9999, 0.01;
	// end inline asm
	// begin inline asm
	fma.rn.f64    %fd1431, %fd1431, 0.9999, 0.01;
	// end inline asm
	// begin inline asm
	fma.rn.f32    %f4266, %f4266, 0.9999, 0.01;
	// end inline asm
	// begin inline asm
	fma.rn.f32    %f4268, %f4268, 0.9999, 0.01;
	// end inline asm
	// begin inline asm
	fma.rn.f64    %fd1433, %fd1433, 0.9999, 0.01;
	// end inline asm
	// begin inline asm
	fma.rn.f32    %f4266, %f4266, 0.9999, 0.01;
	// end inline asm
	// begin inline asm
	fma.rn.f32    %f4268, %f4268, 0.9999, 0.01;
	// end inline asm
	// begin inline asm
	fma.rn.f64    %fd1431, %fd1431, 0.9999, 0.01;
	// end inline asm
	// begin inline asm
	fma.rn.f32    %f4266, %f4266, 0.9999, 0.01;
	// end inline asm
	// begin inline asm
	fma.rn.f32    %f4268, %f4268, 0.9999, 0.01;
	// end inline asm
	// begin inline asm
	fma.rn.f64    %fd1433, %fd1433, 0.9999, 0.01;
	// end inline asm
	// begin inline asm
	fma.rn.f32    %f4266, %f4266, 0.9999, 0.01;
	// end inline asm
	// begin inline asm
	fma.rn.f32    %f4268, %f4268, 0.9999, 0.01;
	// end inline asm
	// begin inline asm
	fma.rn.f64    %fd1431, %fd1431, 0.9999, 0.01;
	// end inline asm
	// begin inline asm
	fma.rn.f32    %f4266, %f4266, 0.9999, 0.01;
	// end inline asm
	// begin inline asm
	fma.rn.f32    %f4268, %f4268, 0.9999, 0.01;
	// end inline asm
	// begin inline asm
	fma.rn.f64    %fd1433, %fd1433, 0.9999, 0.01;
	// end inline asm
	// begin inline asm
	fma.rn.f32    %f4266, %f4266, 0.9999, 0.01;
	// end inline asm
	// begin inline asm
	fma.rn.f32    %f4268, %f4268, 0.9999, 0.01;
	// end inline asm
	// begin inline asm
	fma.rn.f64    %fd1431, %fd1431, 0.9999, 0.01;
	// end inline asm
	// begin inline asm
	fma.rn.f32    %f4266, %f4266, 0.9999, 0.01;
	// end inline asm
	// begin inline asm
	fma.rn.f32    %f4268, %f4268, 0.9999, 0.01;
	// end inline asm
	// begin inline asm
	fma.rn.f64    %fd1433, %fd1433, 0.9999, 0.01;
	// end inline asm
	// begin inline asm
	fma.rn.f32    %f4266, %f4266, 0.9999, 0.01;
	// end inline asm
	// begin inline asm
	fma.rn.f32    %f4268, %f4268, 0.9999, 0.01;
	// end inline asm
	// begin inline asm
	fma.rn.f64    %fd1431, %fd1431, 0.9999, 0.01;
	// end inline asm
	// begin inline asm
	fma.rn.f32    %f4266, %f4266, 0.9999, 0.01;
	// end inline asm
	// begin inline asm
	fma.rn.f32    %f4268, %f4268, 0.9999, 0.01;
	// end inline asm
	// begin inline asm
	fma.rn.f64    %fd1433, %fd1433, 0.9999, 0.01;
	// end inline asm
	// begin inline asm
	fma.rn.f32    %f4266, %f4266, 0.9999, 0.01;
	// end inline asm
	// begin inline asm
	fma.rn.f32    %f4268, %f4268, 0.9999, 0.01;
	// end inline asm
	// begin inline asm
	fma.rn.f64    %fd1431, %fd1431, 0.9999, 0.01;
	// end inline asm
	// begin inline asm
	fma.rn.f32    %f4266, %f4266, 0.9999, 0.01;
	// end inline asm
	// begin inline asm
	fma.rn.f32    %f4268, %f4268, 0.9999, 0.01;
	// end inline asm
	// begin inline asm
	fma.rn.f64    %fd1433, %fd1433, 0.9999, 0.01;
	// end inline asm
	// begin inline asm
	fma.rn.f32    %f4266, %f4266, 0.9999, 0.01;
	// end inline asm
	// begin inline asm
	fma.rn.f32    %f4268, %f4268, 0.9999, 0.01;
	// end inline asm
	// begin inline asm
	fma.rn.f64    %fd1431, %fd1431, 0.9999, 0.01;
	// end inline asm
	// begin inline asm
	fma.rn.f32    %f4266, %f4266, 0.9999, 0.01;
	// end inline asm
	// begin inline asm
	fma.rn.f32    %f4268, %f4268, 0.9999, 0.01;
	// end inline asm
	// begin inline asm
	fma.rn.f64    %fd1433, %fd1433, 0.9999, 0.01;
	// end inline asm
	// begin inline asm
	fma.rn.f32    %f4266, %f4266, 0.9999, 0.01;
	// end inline asm
	// begin inline asm
	fma.rn.f32    %f4268, %f4268, 0.9999, 0.01;
	// end inline asm
	// begin inline asm
	fma.rn.f64    %fd1431, %fd1431, 0.9999, 0.01;
	// end inline asm
	// begin inline asm
	fma.rn.f32    %f4266, %f4266, 0.9999, 0.01;
	// end inline asm
	// begin inline asm
	fma.rn.f32    %f4268, %f4268, 0.9999, 0.01;
	// end inline asm
	// begin inline asm
	fma.rn.f64    %fd1433, %fd1433, 0.9999, 0.01;
	// end inline asm
	// begin inline asm
	fma.rn.f32    %f4266, %f4266, 0.9999, 0.01;
	// end inline asm
	// begin inline asm
	fma.rn.f32    %f4268, %f4268, 0.9999, 0.01;
	// end inline asm
	// begin inline asm
	fma.rn.f64    %fd1431, %fd1431, 0.9999, 0.01;
	// end inline asm
	// begin inline asm
	fma.rn.f32    %f4266, %f4266, 0.9999, 0.01;
	// end inline asm
	// begin inline asm
	fma.rn.f32    %f4268, %f4268, 0.9999, 0.01;
	// end inline asm
	// begin inline asm
	fma.rn.f64    %fd1433, %fd1433, 0.9999, 0.01;
	// end inline asm
	// begin inline asm
	fma.rn.f32    %f4266, %f4266, 0.9999, 0.01;
	// end inline asm
	// begin inline asm
	fma.rn.f32    %f4268, %f4268, 0.9999, 0.01;
	// end inline asm
	// begin inline asm
	fma.rn.f64    %fd1431, %fd1431, 0.9999, 0.01;
	// end inline asm
	// begin inline asm
	fma.rn.f32    %f4266, %f4266, 0.9999, 0.01;
	// end inline asm
	// begin inline asm
	fma.rn.f32    %f4268, %f4268, 0.9999, 0.01;
	// end inline asm
	// begin inline asm
	fma.rn.f64    %fd1433, %fd1433, 0.9999, 0.01;
	// end inline asm
	// begin inline asm
	fma.rn.f32    %f4266, %f4266, 0.9999, 0.01;
	// end inline asm
	// begin inline asm
	fma.rn.f32    %f4268, %f4268, 0.9999, 0.01;
	// end inline asm
	// begin inline asm
	fma.rn.f64    %fd1431, %fd1431, 0.9999, 0.01;
	// end inline asm
	// begin inline asm
	fma.rn.f32    %f4266, %f4266, 0.9999, 0.01;
	// end inline asm
	// begin inline asm
	fma.rn.f32    %f4268, %f4268, 0.9999, 0.01;
	// end inline asm
	// begin inline asm
	fma.rn.f64    %fd1433, %fd1433, 0.9999, 0.01;
	// end inline asm
	// begin inline asm
	fma.rn.f32    %f4266, %f4266, 0.9999, 0.01;
	// end inline asm
	// begin inline asm
	fma.rn.f32    %f4268, %f4268, 0.9999, 0.01;
	// end inline asm
	// begin inline asm
	fma.rn.f64    %fd1431, %fd1431, 0.9999, 0.01;
	// end inline asm
	// begin inline asm
	fma.rn.f32    %f4266, %f4266, 0.9999, 0.01;
	// end inline asm
	// begin inline asm
	fma.rn.f32    %f4268, %f4268, 0.9999, 0.01;
	// end inline asm
	// begin inline asm
	fma.rn.f64    %fd1433, %fd1433, 0.9999, 0.01;
	// end inline asm
	// begin inline asm
	fma.rn.f32    %f4266, %f4266, 0.9999, 0.01;
	// end inline asm
	// begin inline asm
	fma.rn.f32    %f4268, %f4268, 0.9999, 0.01;
	// end inline asm
	// begin inline asm
	fma.rn.f64    %fd1431, %fd1431, 0.9999, 0.01;
	// end inline asm
	// begin inline asm
	fma.rn.f32    %f4266, %f4266, 0.9999, 0.01;
	// end inline asm
	// begin inline asm
	fma.rn.f32    %f4268, %f4268, 0.9999, 0.01;
	// end inline asm
	// begin inline asm
	fma.rn.f64    %fd1433, %fd1433, 0.9999, 0.01;
	// end inline asm
	// begin inline asm
	fma.rn.f32    %f4266, %f4266, 0.9999, 0.01;
	// end inline asm
	// begin inline asm
	fma.rn.f32    %f4268, %f4268, 0.9999, 0.01;
	// end inline asm
	// begin inline asm
	fma.rn.f64    %fd1431, %fd1431, 0.9999, 0.01;
	// end inline asm
	// begin inline asm
	fma.rn.f32    %f4266, %f4266, 0.9999, 0.01;
	// end inline asm
	// begin inline asm
	fma.rn.f32    %f4268, %f4268, 0.9999, 0.01;
	// end inline asm
	// begin inline asm
	fma.rn.f64    %fd1433, %fd1433, 0.9999, 0.01;
	// end inline asm
	// begin inline asm
	fma.rn.f32    %f4266, %f4266, 0.9999, 0.01;
	// end inline asm
	// begin inline asm
	fma.rn.f32    %f4268, %f4268, 0.9999, 0.01;
	// end inline asm
	// begin inline asm
	fma.rn.f64    %fd1431, %fd1431, 0.9999, 0.01;
	// end inline asm
	// begin inline asm
	fma.rn.f32    %f4266, %f4266, 0.9999, 0.01;
	// end inline asm
	// begin inline asm
	fma.rn.f32    %f4268, %f4268, 0.9999, 0.01;
	// end inline asm
	// begin inline asm
	fma.rn.f64    %fd1433, %fd1433, 0.9999, 0.01;
	// end inline asm
	// begin inline asm
	fma.rn.f32    %f4266, %f4266, 0.9999, 0.01;
	// end inline asm
	// begin inline asm
	fma.rn.f32    %f4268, %f4268, 0.9999, 0.01;
	// end inline asm
	// begin inline asm
	fma.rn.f64    %fd1431, %fd1431, 0.9999, 0.01;
	// end inline asm
	// begin inline asm
	fma.rn.f32    %f4266, %f4266, 0.9999, 0.01;
	// end inline asm
	// begin inline asm
	fma.rn.f32    %f4268, %f4268, 0.9999, 0.01;
	// end inline asm
	// begin inline asm
	fma.rn.f64    %fd1433, %fd1433, 0.9999, 0.01;
	// end inline asm
	// begin inline asm
	fma.rn.f32    %f4266, %f4266, 0.9999, 0.01;
	// end inline asm
	// begin inline asm
	fma.rn.f32    %f4268, %f4268, 0.9999, 0.01;
	// end inline asm
	// begin inline asm
	fma.rn.f64    %fd1431, %fd1431, 0.9999, 0.01;
	// end inline asm
	// begin inline asm
	fma.rn.f32    %f4266, %f4266, 0.9999, 0.01;
	// end inline asm
	// begin inline asm
	fma.rn.f32    %f4268, %f4268, 0.9999, 0.01;
	// end inline asm
	// begin inline asm
	fma.rn.f64    %fd1433, %fd1433, 0.9999, 0.01;
	// end inline asm
	// begin inline asm
	fma.rn.f32    %f4266, %f4266, 0.9999, 0.01;
	// end inline asm
	// begin inline asm
	fma.rn.f32    %f4268, %f4268, 0.9999, 0.01;
	// end inline asm
	// begin inline asm
	fma.rn.f64    %fd1431, %fd1431, 0.9999, 0.01;
	// end inline asm
	// begin inline asm
	fma.rn.f32    %f4266, %f4266, 0.9999, 0.01;
	// end inline asm
	// begin inline asm
	fma.rn.f32    %f4268, %f4268, 0.9999, 0.01;
	// end inline asm
	// begin inline asm
	fma.rn.f64    %fd1433, %fd1433, 0.9999, 0.01;
	// end inline asm
	// begin inline asm
	fma.rn.f32    %f4266, %f4266, 0.9999, 0.01;
	// end inline asm
	// begin inline asm
	fma.rn.f32    %f4268, %f4268, 0.9999, 0.01;
	// end inline asm
	// begin inline asm
	fma.rn.f64    %fd1431, %fd1431, 0.9999, 0.01;
	// end inline asm
	// begin inline asm
	fma.rn.f32    %f4266, %f4266, 0.9999, 0.01;
	// end inline asm
	// begin inline asm
	fma.rn.f32    %f4268, %f4268, 0.9999, 0.01;
	// end inline asm
	// begin inline asm
	fma.rn.f64    %fd1433, %fd1433, 0.9999, 0.01;
	// end inline asm
	// begin inline asm
	fma.rn.f32    %f4266, %f4266, 0.9999, 0.01;
	// end inline asm
	// begin inline asm
	fma.rn.f32    %f4268, %f4268, 0.9999, 0.01;
	// end inline asm
	// begin inline asm
	fma.rn.f64    %fd1431, %fd1431, 0.9999, 0.01;
	// end inline asm
	// begin inline asm
	fma.rn.f32    %f4266, %f4266, 0.9999, 0.01;
	// end inline asm
	// begin inline asm
	fma.rn.f32    %f4268, %f4268, 0.9999, 0.01;
	// end inline asm
	// begin inline asm
	fma.rn.f64    %fd1433, %fd1433, 0.9999, 0.01;
	// end inline asm
	// begin inline asm
	fma.rn.f32    %f4266, %f4266, 0.9999, 0.01;
	// end inline asm
	// begin inline asm
	fma.rn.f32    %f4268, %f4268, 0.9999, 0.01;
	// end inline asm
	// begin inline asm
	fma.rn.f64    %fd1431, %fd1431, 0.9999, 0.01;
	// end inline asm
	// begin inline asm
	fma.rn.f32    %f4266, %f4266, 0.9999, 0.01;
	// end inline asm
	// begin inline asm
	fma.rn.f32    %f4268, %f4268, 0.9999, 0.01;
	// end inline asm
	// begin inline asm
	fma.rn.f64    %fd1433, %fd1433, 0.9999, 0.01;
	// end inline asm
	// begin inline asm
	fma.rn.f32    %f4266, %f4266, 0.9999, 0.01;
	// end inline asm
	// begin inline asm
	fma.rn.f32    %f4268, %f4268, 0.9999, 0.01;
	// end inline asm
	// begin inline asm
	fma.rn.f64    %fd1431, %fd1431, 0.9999, 0.01;
	// end inline asm
	// begin inline asm
	fma.rn.f32    %f4266, %f4266, 0.9999, 0.01;
	// end inline asm
	// begin inline asm
	fma.rn.f32    %f4268, %f4268, 0.9999, 0.01;
	// end inline asm
	// begin inline asm
	fma.rn.f64    %fd1433, %fd1433, 0.9999, 0.01;
	// end inline asm
	// begin inline asm
	fma.rn.f32    %f4266, %f4266, 0.9999, 0.01;
	// end inline asm
	// begin inline asm
	fma.rn.f32    %f4268, %f4268, 0.9999, 0.01;
	// end inline asm
	// begin inline asm
	fma.rn.f64    %fd1431, %fd1431, 0.9999, 0.01;
	// end inline asm
	// begin inline asm
	fma.rn.f32    %f4266, %f4266, 0.9999, 0.01;
	// end inline asm
	// begin inline asm
	fma.rn.f32    %f4268, %f4268, 0.9999, 0.01;
	// end inline asm
	// begin inline asm
	fma.rn.f64    %fd1433, %fd1433, 0.9999, 0.01;
	// end inline asm
	// begin inline asm
	fma.rn.f32    %f4266, %f4266, 0.9999, 0.01;
	// end inline asm
	// begin inline asm
	fma.rn.f32    %f4268, %f4268, 0.9999, 0.01;
	// end inline asm
	// begin inline asm
	fma.rn.f64    %fd1431, %fd1431, 0.9999, 0.01;
	// end inline asm
	// begin inline asm
	fma.rn.f32    %f4266, %f4266, 0.9999, 0.01;
	// end inline asm
	// begin inline asm
	fma.rn.f32    %f4268, %f4268, 0.9999, 0.01;
	// end inline asm
	// begin inline asm
	fma.rn.f64    %fd1433, %fd1433, 0.9999, 0.01;
	// end inline asm
	// begin inline asm
	fma.rn.f32    %f4266, %f4266, 0.9999, 0.01;
	// end inline asm
	// begin inline asm
	fma.rn.f32    %f4268, %f4268, 0.9999, 0.01;
	// end inline asm
	// begin inline asm
	fma.rn.f64    %fd1431, %fd1431, 0.9999, 0.01;
	// end inline asm
	// begin inline asm
	fma.rn.f32    %f4266, %f4266, 0.9999, 0.01;
	// end inline asm
	// begin inline asm
	fma.rn.f32    %f4268, %f4268, 0.9999, 0.01;
	// end inline asm
	// begin inline asm
	fma.rn.f64    %fd1433, %fd1433, 0.9999, 0.01;
	// end inline asm
	// begin inline asm
	fma.rn.f32    %f4266, %f4266, 0.9999, 0.01;
	// end inline asm
	// begin inline asm
	fma.rn.f32    %f4268, %f4268, 0.9999, 0.01;
	// end inline asm
	// begin inline asm
	fma.rn.f64    %fd1431, %fd1431, 0.9999, 0.01;
	// end inline asm
	// begin inline asm
	fma.rn.f32    %f4266, %f4266, 0.9999, 0.01;
	// end inline asm
	// begin inline asm
	fma.rn.f32    %f4268, %f4268, 0.9999, 0.01;
	// end inline asm
	// begin inline asm
	fma.rn.f64    %fd1433, %fd1433, 0.9999, 0.01;
	// end inline asm
	// begin inline asm
	fma.rn.f32    %f4266, %f4266, 0.9999, 0.01;
	// end inline asm
	// begin inline asm
	fma.rn.f32    %f4268, %f4268, 0.9999, 0.01;
	// end inline asm
	// begin inline asm
	fma.rn.f64    %fd1431, %fd1431, 0.9999, 0.01;
	// end inline asm
	// begin inline asm
	fma.rn.f32    %f4266, %f4266, 0.9999, 0.01;
	// end inline asm
	// begin inline asm
	fma.rn.f32    %f4268, %f4268, 0.9999, 0.01;
	// end inline asm
	// begin inline asm
	fma.rn.f64    %fd1433, %fd1433, 0.9999, 0.01;
	// end inline asm
	// begin inline asm
	fma.rn.f32    %f4266, %f4266, 0.9999, 0.01;
	// end inline asm
	// begin inline asm
	fma.rn.f32    %f4268, %f4268, 0.9999, 0.01;
	// end inline asm
	// begin inline asm
	fma.rn.f64    %fd1431, %fd1431, 0.9999, 0.01;
	// end inline asm
	// begin inline asm
	fma.rn.f32    %f4266, %f4266, 0.9999, 0.01;
	// end inline asm
	// begin inline asm
	fma.rn.f32    %f4268, %f4268, 0.9999, 0.01;
	// end inline asm
	// begin inline asm
	fma.rn.f64    %fd1433, %fd1433, 0.9999, 0.01;
	// end inline asm
	// begin inline asm
	fma.rn.f32    %f4266, %f4266, 0.9999, 0.01;
	// end inline asm
	// begin inline asm
	fma.rn.f32    %f4268, %f4268, 0.9999, 0.01;
	// end inline asm
	// begin inline asm
	fma.rn.f64    %fd1431, %fd1431, 0.9999, 0.01;
	// end inline asm
	// begin inline asm
	fma.rn.f32    %f4266, %f4266, 0.9999, 0.01;
	// end inline asm
	// begin inline asm
	fma.rn.f32    %f4268, %f4268, 0.9999, 0.01;
	// end inline asm
	// begin inline asm
	fma.rn.f64    %fd1433, %fd1433, 0.9999, 0.01;
	// end inline asm
	// begin inline asm
	fma.rn.f32    %f4266, %f4266, 0.9999, 0.01;
	// end inline asm
	// begin inline asm
	fma.rn.f32    %f4268, %f4268, 0.9999, 0.01;
	// end inline asm
	// begin inline asm
	fma.rn.f64    %fd1431, %fd1431, 0.9999, 0.01;
	// end inline asm
	// begin inline asm
	fma.rn.f32    %f4266, %f4266, 0.9999, 0.01;
	// end inline asm
	// begin inline asm
	fma.rn.f32    %f4268, %f4268, 0.9999, 0.01;
	// end inline asm
	// begin inline asm
	fma.rn.f64    %fd1433, %fd1433, 0.9999, 0.01;
	// end inline asm
	// begin inline asm
	fma.rn.f32    %f4266, %f4266, 0.9999, 0.01;
	// end inline asm
	// begin inline asm
	fma.rn.f32    %f4268, %f4268, 0.9999, 0.01;
	// end inline asm
	// begin inline asm
	fma.rn.f64    %fd1431, %fd1431, 0.9999, 0.01;
	// end inline asm
	// begin inline asm
	fma.rn.f32    %f4266, %f4266, 0.9999, 0.01;
	// end inline asm
	// begin inline asm
	fma.rn.f32    %f4268, %f4268, 0.9999, 0.01;
	// end inline asm
	// begin inline asm
	fma.rn.f64    %fd1433, %fd1433, 0.9999, 0.01;
	// end inline asm
	// begin inline asm
	fma.rn.f32    %f4266, %f4266, 0.9999, 0.01;
	// end inline asm
	// begin inline asm
	fma.rn.f32    %f4268, %f4268, 0.9999, 0.01;
	// end inline asm
	// begin inline asm
	fma.rn.f64    %fd1431, %fd1431, 0.9999, 0.01;
	// end inline asm
	// begin inline asm
	fma.rn.f32    %f4266, %f4266, 0.9999, 0.01;
	// end inline asm
	// begin inline asm
	fma.rn.f32    %f4268, %f4268, 0.9999, 0.01;
	// end inline asm
	// begin inline asm
	fma.rn.f64    %fd1433, %fd1433, 0.9999, 0.01;
	// end inline asm
	// begin inline asm
	fma.rn.f32    %f4266, %f4266, 0.9999, 0.01;
	// end inline asm
	// begin inline asm
	fma.rn.f32    %f4268, %f4268, 0.9999, 0.01;
	// end inline asm
	// begin inline asm
	fma.rn.f64    %fd1431, %fd1431, 0.9999, 0.01;
	// end inline asm
	// begin inline asm
	fma.rn.f32    %f4266, %f4266, 0.9999, 0.01;
	// end inline asm
	// begin inline asm
	fma.rn.f32    %f4268, %f4268, 0.9999, 0.01;
	// end inline asm
	// begin inline asm
	fma.rn.f64    %fd1433, %fd1433, 0.9999, 0.01;
	// end inline asm
	// begin inline asm
	fma.rn.f32    %f4266, %f4266, 0.9999, 0.01;
	// end inline asm
	// begin inline asm
	fma.rn.f32    %f4268, %f4268, 0.9999, 0.01;
	// end inline asm
	// begin inline asm
	fma.rn.f64    %fd1431, %fd1431, 0.9999, 0.01;
	// end inline asm
	// begin inline asm
	fma.rn.f32    %f4266, %f4266, 0.9999, 0.01;
	// end inline asm
	// begin inline asm
	fma.rn.f32    %f4268, %f4268, 0.9999, 0.01;
	// end inline asm
	// begin inline asm
	fma.rn.f64    %fd1433, %fd1433, 0.9999, 0.01;
	// end inline asm
	// begin inline asm
	fma.rn.f32    %f4266, %f4266, 0.9999, 0.01;
	// end inline asm
	// begin inline asm
	fma.rn.f32    %f4268, %f4268, 0.9999, 0.01;
	// end inline asm
	// begin inline asm
	fma.rn.f64    %fd1431, %fd1431, 0.9999, 0.01;
	// end inline asm
	// begin inline asm
	fma.rn.f32    %f4266, %f4266, 0.9999, 0.01;
	// end inline asm
	// begin inline asm
	fma.rn.f32    %f4268, %f4268, 0.9999, 0.01;
	// end inline asm
	// begin inline asm
	fma.rn.f64    %fd1433, %fd1433, 0.9999, 0.01;
	// end inline asm
	// begin inline asm
	fma.rn.f32    %f4266, %f4266, 0.9999, 0.01;
	// end inline asm
	// begin inline asm
	fma.rn.f32    %f4268, %f4268, 0.9999, 0.01;
	// end inline asm
	// begin inline asm
	fma.rn.f64    %fd1431, %fd1431, 0.9999, 0.01;
	// end inline asm
	// begin inline asm
	fma.rn.f32    %f4266, %f4266, 0.9999, 0.01;
	// end inline asm
	// begin inline asm
	fma.rn.f32    %f4268, %f4268, 0.9999, 0.01;
	// end inline asm
	// begin inline asm
	fma.rn.f64    %fd1433, %fd1433, 0.9999, 0.01;
	// end inline asm
	// begin inline asm
	fma.rn.f32    %f4266, %f4266, 0.9999, 0.01;
	// end inline asm
	// begin inline asm
	fma.rn.f32    %f4268, %f4268, 0.9999, 0.01;
	// end inline asm
	// begin inline asm
	fma.rn.f64    %fd1431, %fd1431, 0.9999, 0.01;
	// end inline asm
	// begin inline asm
	fma.rn.f32    %f4266, %f4266, 0.9999, 0.01;
	// end inline asm
	// begin inline asm
	fma.rn.f32    %f4268, %f4268, 0.9999, 0.01;
	// end inline asm
	// begin inline asm
	fma.rn.f64    %fd1433, %fd1433, 0.9999, 0.01;
	// end inline asm
	// begin inline asm
	fma.rn.f32    %f4266, %f4266, 0.9999, 0.01;
	// end inline asm
	// begin inline asm
	fma.rn.f32    %f4268, %f4268, 0.9999, 0.01;
	// end inline asm
	// begin inline asm
	fma.rn.f64    %fd1431, %fd1431, 0.9999, 0.01;
	// end inline asm
	// begin inline asm
	fma.rn.f32    %f4266, %f4266, 0.9999, 0.01;
	// end inline asm
	// begin inline asm
	fma.rn.f32    %f4268, %f4268, 0.9999, 0.01;
	// end inline asm
	// begin inline asm
	fma.rn.f64    %fd1433, %fd1433, 0.9999, 0.01;
	// end inline asm
	// begin inline asm
	fma.rn.f32    %f4266, %f4266, 0.9999, 0.01;
	// end inline asm
	// begin inline asm
	fma.rn.f32    %f4268, %f4268, 0.9999, 0.01;
	// end inline asm
	// begin inline asm
	fma.rn.f64    %fd1431, %fd1431, 0.9999, 0.01;
	// end inline asm
	// begin inline asm
	fma.rn.f32    %f4266, %f4266, 0.9999, 0.01;
	// end inline asm
	// begin inline asm
	fma.rn.f32    %f4268, %f4268, 0.9999, 0.01;
	// end inline asm
	// begin inline asm
	fma.rn.f64    %fd1433, %fd1433, 0.9999, 0.01;
	// end inline asm
	// begin inline asm
	fma.rn.f32    %f4266, %f4266, 0.9999, 0.01;
	// end inline asm
	// begin inline asm
	fma.rn.f32    %f4268, %f4268, 0.9999, 0.01;
	// end inline asm
	// begin inline asm
	fma.rn.f64    %fd1431, %fd1431, 0.9999, 0.01;
	// end inline asm
	// begin inline asm
	fma.rn.f32    %f4266, %f4266, 0.9999, 0.01;
	// end inline asm
	// begin inline asm
	fma.rn.f32    %f4268, %f4268, 0.9999, 0.01;
	// end inline asm
	// begin inline asm
	fma.rn.f64    %fd1433, %fd1433, 0.9999, 0.01;
	// end inline asm
	// begin inline asm
	fma.rn.f32    %f4266, %f4266, 0.9999, 0.01;
	// end inline asm
	// begin inline asm
	fma.rn.f32    %f4268, %f4268, 0.9999, 0.01;
	// end inline asm
	// begin inline asm
	fma.rn.f64    %fd1431, %fd1431, 0.9999, 0.01;
	// end inline asm
	// begin inline asm
	fma.rn.f32    %f4266, %f4266, 0.9999, 0.01;
	// end inline asm
	// begin inline asm
	fma.rn.f32    %f4268, %f4268, 0.9999, 0.01;
	// end inline asm
	// begin inline asm
	fma.rn.f64    %fd1433, %fd1433, 0.9999, 0.01;
	// end inline asm
	// begin inline asm
	fma.rn.f32    %f4266, %f4266, 0.9999, 0.01;
	// end inline asm
	// begin inline asm
	fma.rn.f32    %f4268, %f4268, 0.9999, 0.01;
	// end inline asm
	// begin inline asm
	fma.rn.f64    %fd1431, %fd1431, 0.9999, 0.01;
	// end inline asm
	// begin inline asm
	fma.rn.f32    %f4266, %f4266, 0.9999, 0.01;
	// end inline asm
	// begin inline asm
	fma.rn.f32    %f4268, %f4268, 0.9999, 0.01;
	// end inline asm
	// begin inline asm
	fma.rn.f64    %fd1433, %fd1433, 0.9999, 0.01;
	// end inline asm
	// begin inline asm
	fma.rn.f32    %f4266, %f4266, 0.9999, 0.01;
	// end inline asm
	// begin inline asm
	fma.rn.f32    %f4268, %f4268, 0.9999, 0.01;
	// end inline asm
	// begin inline asm
	fma.rn.f64    %fd1431, %fd1431, 0.9999, 0.01;
	// end inline asm
	// begin inline asm
	fma.rn.f32    %f4266, %f4266, 0.9999, 0.01;
	// end inline asm
	// begin inline asm
	fma.rn.f32    %f4268, %f4268, 0.9999, 0.01;
	// end inline asm
	// begin inline asm
	fma.rn.f64    %fd1433, %fd1433, 0.9999, 0.01;
	// end inline asm
	// begin inline asm
	fma.rn.f32    %f4266, %f4266, 0.9999, 0.01;
	// end inline asm
	// begin inline asm
	fma.rn.f32    %f4268, %f4268, 0.9999, 0.01;
	// end inline asm
	// begin inline asm
	fma.rn.f64    %fd1431, %fd1431, 0.9999, 0.01;
	// end inline asm
	// begin inline asm
	fma.rn.f32    %f4266, %f4266, 0.9999, 0.01;
	// end inline asm
	// begin inline asm
	fma.rn.f32    %f4268, %f4268, 0.9999, 0.01;
	// end inline asm
	// begin inline asm
	fma.rn.f64    %fd1433, %fd1433, 0.9999, 0.01;
	// end inline asm
	// begin inline asm
	fma.rn.f32    %f4266, %f4266, 0.9999, 0.01;
	// end inline asm
	// begin inline asm
	fma.rn.f32    %f4268, %f4268, 0.9999, 0.01;
	// end inline asm
	// begin inline asm
	fma.rn.f64    %fd1431, %fd1431, 0.9999, 0.01;
	// end inline asm
	// begin inline asm
	fma.rn.f32    %f4266, %f4266, 0.9999, 0.01;
	// end inline asm
	// begin inline asm
	fma.rn.f32    %f4268, %f4268, 0.9999, 0.01;
	// end inline asm
	// begin inline asm
	fma.rn.f64    %fd1433, %fd1433, 0.9999, 0.01;
	// end inline asm
	// begin inline asm
	fma.rn.f32    %f4266, %f4266, 0.9999, 0.01;
	// end inline asm
	// begin inline asm
	fma.rn.f32    %f4268, %f4268, 0.9999, 0.01;
	// end inline asm
	// begin inline asm
	fma.rn.f64    %fd1431, %fd1431, 0.9999, 0.01;
	// end inline asm
	// begin inline asm
	fma.rn.f32    %f4266, %f4266, 0.9999, 0.01;
	// end inline asm
	// begin inline asm
	fma.rn.f32    %f4268, %f4268, 0.9999, 0.01;
	// end inline asm
	// begin inline asm
	fma.rn.f64    %fd1433, %fd1433, 0.9999, 0.01;
	// end inline asm
	// begin inline asm
	fma.rn.f32    %f4266, %f4266, 0.9999, 0.01;
	// end inline asm
	// begin inline asm
	fma.rn.f32    %f4268, %f4268, 0.9999, 0.01;
	// end inline asm
	// begin inline asm
	fma.rn.f64    %fd1431, %fd1431, 0.9999, 0.01;
	// end inline asm
	// begin inline asm
	fma.rn.f32    %f4266, %f4266, 0.9999, 0.01;
	// end inline asm
	// begin inline asm
	fma.rn.f32    %f4268, %f4268, 0.9999, 0.01;
	// end inline asm
	// begin inline asm
	fma.rn.f64    %fd1433, %fd1433, 0.9999, 0.01;
	// end inline asm
	// begin inline asm
	fma.rn.f32    %f4266, %f4266, 0.9999, 0.01;
	// end inline asm
	// begin inline asm
	fma.rn.f32    %f4268, %f4268, 0.9999, 0.01;
	// end inline asm
	// begin inline asm
	fma.rn.f64    %fd1431, %fd1431, 0.9999, 0.01;
	// end inline asm
	// begin inline asm
	fma.rn.f32    %f4266, %f4266, 0.9999, 0.01;
	// end inline asm
	// begin inline asm
	fma.rn.f32    %f4268, %f4268, 0.9999, 0.01;
	// end inline asm
	// begin inline asm
	fma.rn.f64    %fd1433, %fd1433, 0.9999, 0.01;
	// end inline asm
	// begin inline asm
	fma.rn.f32    %f4266, %f4266, 0.9999, 0.01;
	// end inline asm
	// begin inline asm
	fma.rn.f32    %f4268, %f4268, 0.9999, 0.01;
	// end inline asm
	// begin inline asm
	fma.rn.f64    %fd1431, %fd1431, 0.9999, 0.01;
	// end inline asm
	// begin inline asm
	fma.rn.f32    %f4266, %f4266, 0.9999, 0.01;
	// end inline asm
	// begin inline asm
	fma.rn.f32    %f4268, %f4268, 0.9999, 0.01;
	// end inline asm
	// begin inline asm
	fma.rn.f64    %fd1433, %fd1433, 0.9999, 0.01;
	// end inline asm
	// begin inline asm
	fma.rn.f32    %f4266, %f4266, 0.9999, 0.01;
	// end inline asm
	// begin inline asm
	fma.rn.f32    %f4268, %f4268, 0.9999, 0.01;
	// end inline asm
	// begin inline asm
	fma.rn.f64    %fd1431, %fd1431, 0.9999, 0.01;
	// end inline asm
	// begin inline asm
	fma.rn.f32    %f4266, %f4266, 0.9999, 0.01;
	// end inline asm
	// begin inline asm
	fma.rn.f32    %f4268, %f4268, 0.9999, 0.01;
	// end inline asm
	// begin inline asm
	fma.rn.f64    %fd1433, %fd1433, 0.9999, 0.01;
	// end inline asm
	// begin inline asm
	fma.rn.f32    %f4266, %f4266, 0.9999, 0.01;
	// end inline asm
	// begin inline asm
	fma.rn.f32    %f4268, %f4268, 0.9999, 0.01;
	// end inline asm
	// begin inline asm
	fma.rn.f64    %fd1431, %fd1431, 0.9999, 0.01;
	// end inline asm
	// begin inline asm
	fma.rn.f32    %f4266, %f4266, 0.9999, 0.01;
	// end inline asm
	// begin inline asm
	fma.rn.f32    %f4268, %f4268, 0.9999, 0.01;
	// end inline asm
	// begin inline asm
	fma.rn.f64    %fd1433, %fd1433, 0.9999, 0.01;
	// end inline asm
	// begin inline asm
	fma.rn.f32    %f4266, %f4266, 0.9999, 0.01;
	// end inline asm
	// begin inline asm
	fma.rn.f32    %f4268, %f4268, 0.9999, 0.01;
	// end inline asm
	// begin inline asm
	fma.rn.f64    %fd1431, %fd1431, 0.9999, 0.01;
	// end inline asm
	// begin inline asm
	fma.rn.f32    %f4266, %f4266, 0.9999, 0.01;
	// end inline asm
	// begin inline asm
	fma.rn.f32    %f4268, %f4268, 0.9999, 0.01;
	// end inline asm
	// begin inline asm
	fma.rn.f64    %fd1433, %fd1433, 0.9999, 0.01;
	// end inline asm
	// begin inline asm
	fma.rn.f32    %f4266, %f4266, 0.9999, 0.01;
	// end inline asm
	// begin inline asm
	fma.rn.f32    %f4268, %f4268, 0.9999, 0.01;
	// end inline asm
	// begin inline asm
	fma.rn.f64    %fd1431, %fd1431, 0.9999, 0.01;
	// end inline asm
	// begin inline asm
	fma.rn.f32    %f4266, %f4266, 0.9999, 0.01;
	// end inline asm
	// begin inline asm
	fma.rn.f32    %f4268, %f4268, 0.9999, 0.01;
	// end inline asm
	// begin inline asm
	fma.rn.f64    %fd1433, %fd1433, 0.9999, 0.01;
	// end inline asm
	// begin inline asm
	fma.rn.f32    %f4266, %f4266, 0.9999, 0.01;
	// end inline asm
	// begin inline asm
	fma.rn.f32    %f4268, %f4268, 0.9999, 0.01;
	// end inline asm
	// begin inline asm
	fma.rn.f64    %fd1431, %fd1431, 0.9999, 0.01;
	// end inline asm
	// begin inline asm
	fma.rn.f32    %f4266, %f4266, 0.9999, 0.01;
	// end inline asm
	// begin inline asm
	fma.rn.f32    %f4268, %f4268, 0.9999, 0.01;
	// end inline asm
	// begin inline asm
	fma.rn.f64    %fd1433, %fd1433, 0.9999, 0.01;
	// end inline asm
	// begin inline asm
	fma.rn.f32    %f4266, %f4266, 0.9999, 0.01;
	// end inline asm
	// begin inline asm
	fma.rn.f32    %f4268, %f4268, 0.9999, 0.01;
	// end inline asm
	// begin inline asm
	fma.rn.f64    %fd1431, %fd1431, 0.9999, 0.01;
	// end inline asm
	// begin inline asm
	fma.rn.f32    %f4266, %f4266, 0.9999, 0.01;
	// end inline asm
	// begin inline asm
	fma.rn.f32    %f4268, %f4268, 0.9999, 0.01;
	// end inline asm
	// begin inline asm
	fma.rn.f64    %fd1433, %fd1433, 0.9999, 0.01;
	// end inline asm
	// begin inline asm
	fma.rn.f32    %f4266, %f4266, 0.9999, 0.01;
	// end inline asm
	// begin inline asm
	fma.rn.f32    %f4268, %f4268, 0.9999, 0.01;
	// end inline asm
	// begin inline asm
	fma.rn.f64    %fd1431, %fd1431, 0.9999, 0.01;
	// end inline asm
	// begin inline asm
	fma.rn.f32    %f4266, %f4266, 0.9999, 0.01;
	// end inline asm
	// begin inline asm
	fma.rn.f32    %f4268, %f4268, 0.9999, 0.01;
	// end inline asm
	// begin inline asm
	fma.rn.f64    %fd1433, %fd1433, 0.9999, 0.01;
	// end inline asm
	// begin inline asm
	fma.rn.f32    %f4266, %f4266, 0.9999, 0.01;
	// end inline asm
	// begin inline asm
	fma.rn.f32    %f4268, %f4268, 0.9999, 0.01;
	// end inline asm
	// begin inline asm
	fma.rn.f64    %fd1431, %fd1431, 0.9999, 0.01;
	// end inline asm
	// begin inline asm
	fma.rn.f32    %f4266, %f4266, 0.9999, 0.01;
	// end inline asm
	// begin inline asm
	fma.rn.f32    %f4268, %f4268, 0.9999, 0.01;
	// end inline asm
	// begin inline asm
	fma.rn.f64    %fd1433, %fd1433, 0.9999, 0.01;
	// end inline asm
	// begin inline asm
	fma.rn.f32    %f4266, %f4266, 0.9999, 0.01;
	// end inline asm
	// begin inline asm
	fma.rn.f32    %f4268, %f4268, 0.9999, 0.01;
	// end inline asm
	// begin inline asm
	fma.rn.f64    %fd1431, %fd1431, 0.9999, 0.01;
	// end inline asm
	// begin inline asm
	fma.rn.f32    %f4266, %f4266, 0.9999, 0.01;
	// end inline asm
	// begin inline asm
	fma.rn.f32    %f4268, %f4268, 0.9999, 0.01;
	// end inline asm
	// begin inline asm
	fma.rn.f64    %fd1433, %fd1433, 0.9999, 0.01;
	// end inline asm
	// begin inline asm
	fma.rn.f32    %f4266, %f4266, 0.9999, 0.01;
	// end inline asm
	// begin inline asm
	fma.rn.f32    %f4268, %f4268, 0.9999, 0.01;
	// end inline asm
	// begin inline asm
	fma.rn.f64    %fd1431, %fd1431, 0.9999, 0.01;
	// end inline asm
	// begin inline asm
	fma.rn.f32    %f4266, %f4266, 0.9999, 0.01;
	// end inline asm
	// begin inline asm
	fma.rn.f32    %f4268, %f4268, 0.9999, 0.01;
	// end inline asm
	// begin inline asm
	fma.rn.f64    %fd1433, %fd1433, 0.9999, 0.01;
	// end inline asm
	// begin inline asm
	fma.rn.f32    %f4266, %f4266, 0.9999, 0.01;
	// end inline asm
	// begin inline asm
	fma.rn.f32    %f4268, %f4268, 0.9999, 0.01;
	// end inline asm
	// begin inline asm
	fma.rn.f64    %fd1431, %fd1431, 0.9999, 0.01;
	// end inline asm
	// begin inline asm
	fma.rn.f32    %f4266, %f4266, 0.9999, 0.01;
	// end inline asm
	// begin inline asm
	fma.rn.f32    %f4268, %f4268, 0.9999, 0.01;
	// end inline asm
	// begin inline asm
	fma.rn.f64    %fd1433, %fd1433, 0.9999, 0.01;
	// end inline asm
	// begin inline asm
	fma.rn.f32    %f4266, %f4266, 0.9999, 0.01;
	// end inline asm
	// begin inline asm
	fma.rn.f32    %f4268, %f4268, 0.9999, 0.01;
	// end inline asm
	// begin inline asm
	fma.rn.f64    %fd1431, %fd1431, 0.9999, 0.01;
	// end inline asm
	// begin inline asm
	fma.rn.f32    %f4266, %f4266, 0.9999, 0.01;
	// end inline asm
	// begin inline asm
	fma.rn.f32    %f4268, %f4268, 0.9999, 0.01;
	// end inline asm
	// begin inline asm
	fma.rn.f64    %fd1433, %fd1433, 0.9999, 0.01;
	// end inline asm
	// begin inline asm
	fma.rn.f32    %f4266, %f4266, 0.9999, 0.01;
	// end inline asm
	// begin inline asm
	fma.rn.f32    %f4268, %f4268, 0.9999, 0.01;
	// end inline asm
	// begin inline asm
	fma.rn.f64    %fd1431, %fd1431, 0.9999, 0.01;
	// end inline asm
	// begin inline asm
	fma.rn.f32    %f4266, %f4266, 0.9999, 0.01;
	// end inline asm
	// begin inline asm
	fma.rn.f32    %f4268, %f4268, 0.9999, 0.01;
	// end inline asm
	// begin inline asm
	fma.rn.f64    %fd1433, %fd1433, 0.9999, 0.01;
	// end inline asm
	// begin inline asm
	fma.rn.f32    %f4266, %f4266, 0.9999, 0.01;
	// end inline asm
	// begin inline asm
	fma.rn.f32    %f4268, %f4268, 0.9999, 0.01;
	// end inline asm
	// begin inline asm
	fma.rn.f64    %fd1431, %fd1431, 0.9999, 0.01;
	// end inline asm
	// begin inline asm
	fma.rn.f32    %f4266, %f4266, 0.9999, 0.01;
	// end inline asm
	// begin inline asm
	fma.rn.f32    %f4268, %f4268, 0.9999, 0.01;
	// end inline asm
	// begin inline asm
	fma.rn.f64    %fd1433, %fd1433, 0.9999, 0.01;
	// end inline asm
	// begin inline asm
	fma.rn.f32    %f4266, %f4266, 0.9999, 0.01;
	// end inline asm
	// begin inline asm
	fma.rn.f32    %f4268, %f4268, 0.9999, 0.01;
	// end inline asm
	// begin inline asm
	fma.rn.f64    %fd1431, %fd1431, 0.9999, 0.01;
	// end inline asm
	// begin inline asm
	fma.rn.f32    %f4266, %f4266, 0.9999, 0.01;
	// end inline asm
	// begin inline asm
	fma.rn.f32    %f4268, %f4268, 0.9999, 0.01;
	// end inline asm
	// begin inline asm
	fma.rn.f64    %fd1433, %fd1433, 0.9999, 0.01;
	// end inline asm
	// begin inline asm
	fma.rn.f32    %f4266, %f4266, 0.9999, 0.01;
	// end inline asm
	// begin inline asm
	fma.rn.f32    %f4268, %f4268, 0.9999, 0.01;
	// end inline asm
	add.s32 	%r148, %r4, %r148;
	setp.lt.s32 	%p2, %r148, %r5;
	mov.f32 	%f5373, %f4266;
	mov.f32 	%f5374, %f4268;
	mov.f64 	%fd2955, %fd1431;
	mov.f64 	%fd2956, %fd1433;
	@%p2 bra 	$L__BB0_3;
$L__BB0_4:
	add.s32 	%r147, %r147, 1;
	setp.ne.s32 	%p3, %r147, 1024;
	@%p3 bra 	$L__BB0_1;
	setp.geu.f32 	%p4, %f4266, 0f00000000;
	@%p4 bra 	$L__BB0_7;
	add.f32 	%f5370, %f4268, %f4266;
	st.global.f32 	[sfma_out], %f5370;
	add.f64 	%fd2950, %fd1433, %fd1431;
	st.global.f64 	[dfma_out], %fd2950;
	mul.wide.s32 	%rd258, %r1, 8;
	add.s64 	%rd260, %rd2, %rd258;
	st.volatile.global.f64 	[%rd260], %fd2959;
$L__BB0_7:
	ret;

}


// ===== COMPILED SASS (sm_100) =====

	.target	sm_100

	.elftype	@"ET_EXEC"


//--------------------- .note.nv.tkinfo           --------------------------
	.section	.note.nv.tkinfo,"",@"SHT_NOTE"
	.sectionflags	@"SHF_NOTE_NV_TKINFO"
	.tkinfo
        /*0018*/ 	.word	0x00000002
        /*0030*/ 	.string	""
        /*0030*/ 	.string	"ptxas"
        /*0030*/ 	.string	"Cuda compilation tools, release 13.0, V13.0.88"
        /*0030*/ 	.string	"Build cuda_13.0.r13.0/compiler.36424714_0"
        /*0030*/ 	.string	"-arch sm_100 -m 64 "



//--------------------- .note.nv.cuinfo           --------------------------
	.section	.note.nv.cuinfo,"",@"SHT_NOTE"
	.sectionflags	@"SHF_NOTE_NV_CUINFO"
        /*0018*/ 	.short	0x0002
        /*001a*/ 	.short	0x0064
        /*001c*/ 	.short	0x0082
	.zero		2


//--------------------- .nv.info                  --------------------------
	.section	.nv.info,"",@"SHT_CUDA_INFO"
	.align	4


	//----- nvinfo : EIATTR_REGCOUNT
	.align		4
        /*0000*/ 	.byte	0x04, 0x2f
        /*0002*/ 	.short	(.L_4 - .L_3)
	.align		4
.L_3:
        /*0004*/ 	.word	index@(_Z21gmem_fp_hammer_kernelv)
        /*0008*/ 	.word	0x00000020


	//----- nvinfo : EIATTR_FRAME_SIZE
	.align		4
.L_4:
        /*000c*/ 	.byte	0x04, 0x11
        /*000e*/ 	.short	(.L_6 - .L_5)
	.align		4
.L_5:
        /*0010*/ 	.word	index@(_Z21gmem_fp_hammer_kernelv)
        /*0014*/ 	.word	0x00000000


	//----- nvinfo : EIATTR_MIN_STACK_SIZE
	.align		4
.L_6:
        /*0018*/ 	.byte	0x04, 0x12
        /*001a*/ 	.short	(.L_8 - .L_7)
	.align		4
.L_7:
        /*001c*/ 	.word	index@(_Z21gmem_fp_hammer_kernelv)
        /*0020*/ 	.word	0x00000000
.L_8:


//--------------------- .nv.compat                --------------------------
	.section	.nv.compat,"",@"SHT_CUDA_COMPAT_INFO"
	.align	4
        /*0000*/ 	.byte	0x02, 0x09, 0x00, 0x00, 0x02, 0x02, 0x01, 0x00, 0x02, 0x05, 0x05, 0x00, 0x03, 0x07, 0x01, 0x01
        /*0010*/ 	.byte	0x02, 0x03, 0x00, 0x00, 0x02, 0x06, 0x01, 0x00, 0x04, 0x0b, 0x08, 0x00, 0x01, 0x00, 0x00, 0x00
        /*0020*/ 	.byte	0x00, 0x00, 0x00, 0x00


//--------------------- .nv.info._Z21gmem_fp_hammer_kernelv --------------------------
	.section	.nv.info._Z21gmem_fp_hammer_kernelv,"",@"SHT_CUDA_INFO"
	.sectionflags	@""
	.align	4


	//----- nvinfo : EIATTR_CUDA_API_VERSION
	.align		4
        /*0000*/ 	.byte	0x04, 0x37
        /*0002*/ 	.short	(.L_10 - .L_9)
.L_9:
        /*0004*/ 	.word	0x00000082


	//----- nvinfo : EIATTR_SPARSE_MMA_MASK
	.align		4
.L_10:
        /*0008*/ 	.byte	0x03, 0x50
        /*000a*/ 	.short	0x0000


	//----- nvinfo : EIATTR_MAXREG_COUNT
	.align		4
        /*000c*/ 	.byte	0x03, 0x1b
        /*000e*/ 	.short	0x00ff


	//----- nvinfo : EIATTR_NUM_BARRIERS
	.align		4
        /*0010*/ 	.byte	0x02, 0x4c
        /*0012*/ 	.byte	0x01
	.zero		1


	//----- nvinfo : EIATTR_MERCURY_ISA_VERSION
	.align		4
        /*0014*/ 	.byte	0x03, 0x5f
        /*0016*/ 	.short	0x0101


	//----- nvinfo : EIATTR_VRC_CTA_INIT_COUNT
	.align		4
        /*0018*/ 	.byte	0x02, 0x4a
	.zero		1
	.zero		1


	//----- nvinfo : EIATTR_EXIT_INSTR_OFFSETS
	.align		4
        /*001c*/ 	.byte	0x04, 0x1c
        /*001e*/ 	.short	(.L_12 - .L_11)


	//   ....[0]....
.L_11:
        /*0020*/ 	.word	0x00011ee0


	//   ....[1]....
        /*0024*/ 	.word	0x00011f80


	//----- nvinfo : EIATTR_CRS_STACK_SIZE
	.align		4
.L_12:
        /*0028*/ 	.byte	0x04, 0x1e
        /*002a*/ 	.short	(.L_14 - .L_13)
.L_13:
        /*002c*/ 	.word	0x00000000


	//----- nvinfo : EIATTR_SW_WAR
	.align		4
.L_14:
        /*0030*/ 	.byte	0x04, 0x36
        /*0032*/ 	.short	(.L_16 - .L_15)
.L_15:
        /*0034*/ 	.word	0x00000008
.L_16:


//--------------------- .nv.callgraph             --------------------------
	.section	.nv.callgraph,"",@"SHT_CUDA_CALLGRAPH"
	.align	4
	.sectionentsize	8
	.align		4
        /*0000*/ 	.word	0x00000000
	.align		4
        /*0004*/ 	.word	0xffffffff
	.align		4
        /*0008*/ 	.word	0x00000000
	.align		4
        /*000c*/ 	.word	0xfffffffe
	.align		4
        /*0010*/ 	.word	0x00000000
	.align		4
        /*0014*/ 	.word	0xfffffffd
	.align		4
        /*0018*/ 	.word	0x00000000
	.align		4
        /*001c*/ 	.word	0xfffffffc


//--------------------- .nv.constant4             --------------------------
	.section	.nv.constant4,"a",@progbits
	.align	8
	.align		8
.nv.constant4:
        /*0000*/ 	.dword	ld_arr
	.align		8
        /*0008*/ 	.dword	sfma_out
	.align		8
        /*0010*/ 	.dword	dfma_out


//--------------------- .text._Z21gmem_fp_hammer_kernelv --------------------------
	.section	.text._Z21gmem_fp_hammer_kernelv,"ax",@progbits
	.align	128
.text._Z21gmem_fp_hammer_kernelv:
        .type           _Z21gmem_fp_hammer_kernelv,@function
        .size           _Z21gmem_fp_hammer_kernelv,(.L_x_6 - _Z21gmem_fp_hammer_kernelv)
        .other          _Z21gmem_fp_hammer_kernelv,@"STO_CUDA_ENTRY STV_DEFAULT"
_Z21gmem_fp_hammer_kernelv:
[----:B------:R-:W-:Y:S08]  /*0000*/  LDC R1, c[0x0][0x37c] ;  /* 0x0000df00ff017b82 */ /* 0x000ff00000000800 */
[----:B------:R-:W0:Y:S08]  /*0010*/  LDC R0, c[0x0][0x370] ;  /* 0x0000dc00ff007b82 */ /* 0x000e300000000800 */
[----:B------:R-:W-:Y:S01]  /*0020*/  BAR.SYNC.DEFER_BLOCKING 0x0 ;  /* 0x0000000000007b1d */ /* 0x000fe20000010000 */
[----:B------:R-:W-:Y:S01]  /*0030*/  HFMA2 R13, -RZ, RZ, -7.76171875, 32 ;  /* 0xc7c35000ff0d7431 */ /* 0x000fe200000001ff */
[----:B------:R-:W-:Y:S01]  /*0040*/  MOV R24, 0xc7c35000 ;  /* 0xc7c3500000187802 */ /* 0x000fe20000000f00 */
[----:B------:R-:W-:Y:S01]  /*0050*/  HFMA2 R15, -RZ, RZ, -2.693359375, 0.00083160400390625 ;  /* 0xc16312d0ff0f7431 */ /* 0x000fe200000001ff */
[----:B------:R-:W-:Y:S01]  /*0060*/  MOV R14, 0x0 ;  /* 0x00000000000e7802 */ /* 0x000fe20000000f00 */
[----:B------:R-:W-:Y:S01]  /*0070*/  HFMA2 R11, -RZ, RZ, -2.693359375, 0.00083160400390625 ;  /* 0xc16312d0ff0b7431 */ /* 0x000fe200000001ff */
[----:B------:R-:W-:-:S02]  /*0080*/  CS2R R20, SRZ ;  /* 0x0000000000147805 */ /* 0x000fc4000001ff00 */
[----:B------:R-:W1:Y:S01]  /*0090*/  S2UR UR4, SR_CTAID.X ;  /* 0x00000000000479c3 */ /* 0x000e620000002500 */
[----:B------:R-:W-:Y:S01]  /*00a0*/  MOV R10, 0x0 ;  /* 0x00000000000a7802 */ /* 0x000fe20000000f00 */
[----:B------:R-:W2:Y:S01]  /*00b0*/  LDCU.64 UR6, c[0x0][0x358] ;  /* 0x00006b00ff0677ac */ /* 0x000ea20008000a00 */
[----:B0-----:R-:W-:-:S04]  /*00c0*/  SHF.L.U32 R2, R0, 0x11, RZ ;  /* 0x0000001100027819 */ /* 0x001fc800000006ff */
[----:B------:R-:W-:-:S04]  /*00d0*/  IABS R7, R2 ;  /* 0x0000000200077213 */ /* 0x000fc80000000000 */
[----:B------:R-:W0:Y:S01]  /*00e0*/  I2F.RP R3, R7 ;  /* 0x0000000700037306 */ /* 0x000e220000209400 */
[----:B-1----:R-:W-:-:S07]  /*00f0*/  USHF.L.U32 UR4, UR4, 0xa, URZ ;  /* 0x0000000a04047899 */ /* 0x002fce00080006ff */
[----:B0-----:R-:W0:Y:S02]  /*0100*/  MUFU.RCP R3, R3 ;  /* 0x0000000300037308 */ /* 0x001e240000001000 */
[----:B0-----:R-:W-:-:S06]  /*0110*/  IADD3 R4, PT, PT, R3, 0xffffffe, RZ ;  /* 0x0ffffffe03047810 */ /* 0x001fcc0007ffe0ff */
[----:B------:R0:W1:Y:S02]  /*0120*/  F2I.FTZ.U32.TRUNC.NTZ R5, R4 ;  /* 0x0000000400057305 */ /* 0x000064000021f000 */
[----:B0-----:R-:W-:Y:S01]  /*0130*/  HFMA2 R4, -RZ, RZ, 0, 0 ;  /* 0x00000000ff047431 */ /* 0x001fe200000001ff */
[----:B-1----:R-:W-:-:S05]  /*0140*/  IADD3 R6, PT, PT, RZ, -R5, RZ ;  /* 0x80000005ff067210 */ /* 0x002fca0007ffe0ff */
[----:B------:R-:W-:Y:S01]  /*0150*/  IMAD R9, R6, R7, RZ ;  /* 0x0000000706097224 */ /* 0x000fe200078e02ff */
[----:B------:R-:W-:-:S03]  /*0160*/  IABS R6, R2 ;  /* 0x0000000200067213 */ /* 0x000fc60000000000 */
[----:B------:R-:W-:Y:S01]  /*0170*/  IMAD.HI.U32 R5, R5, R9, R4 ;  /* 0x0000000905057227 */ /* 0x000fe200078e0004 */
[----:B------:R-:W-:Y:S02]  /*0180*/  IADD3 R6, PT, PT, RZ, -R6, RZ ;  /* 0x80000006ff067210 */ /* 0x000fe40007ffe0ff */
[----:B------:R-:W-:-:S03]  /*0190*/  SHF.L.U32 R4, R0, 0xa, RZ ;  /* 0x0000000a00047819 */ /* 0x000fc600000006ff */
[----:B------:R-:W-:-:S04]  /*01a0*/  IMAD.HI.U32 R5, R5, 0x2000000, RZ ;  /* 0x0200000005057827 */ /* 0x000fc800078e00ff */
[----:B------:R-:W-:Y:S02]  /*01b0*/  IMAD R6, R5, R6, 0x2000000 ;  /* 0x0200000005067424 */ /* 0x000fe400078e0206 */
[----:B------:R-:W0:Y:S03]  /*01c0*/  S2R R5, SR_TID.X ;  /* 0x0000000000057919 */ /* 0x000e260000002100 */
[----:B------:R-:W-:-:S13]  /*01d0*/  ISETP.GT.U32.AND P0, PT, R7, R6, PT ;  /* 0x000000060700720c */ /* 0x000fda0003f04070 */
[----:B------:R-:W-:Y:S02]  /*01e0*/  @!P0 IADD3 R6, PT, PT, R6, -R7, RZ ;  /* 0x8000000706068210 */ /* 0x000fe40007ffe0ff */
[----:B------:R-:W-:Y:S02]  /*01f0*/  ISETP.NE.AND P0, PT, R2, RZ, PT ;  /* 0x000000ff0200720c */ /* 0x000fe40003f05270 */
[----:B------:R-:W-:Y:S02]  /*0200*/  ISETP.GT.U32.AND P1, PT, R7, R6, PT ;  /* 0x000000060700720c */ /* 0x000fe40003f24070 */
[----:B0-----:R-:W-:Y:S01]  /*0210*/  LOP3.LUT R5, R5, UR4, RZ, 0xfc, !PT ;  /* 0x0000000405057c12 */ /* 0x001fe2000f8efcff */
[----:B------:R-:W-:-:S10]  /*0220*/  UMOV UR4, URZ ;  /* 0x000000ff00047c82 */ /* 0x000fd40008000000 */
[----:B------:R-:W-:Y:S02]  /*0230*/  @!P1 IADD3 R6, PT, PT, R6, -R7, RZ ;  /* 0x8000000706069210 */ /* 0x000fe40007ffe0ff */
[----:B------:R-:W-:-:S04]  /*0240*/  @!P0 LOP3.LUT R6, RZ, R2, RZ, 0x33, !PT ;  /* 0x00000002ff068212 */ /* 0x000fc800078e33ff */
[----:B--2---:R-:W-:-:S07]  /*0250*/  IADD3 R6, PT, PT, -R6, 0x2000000, RZ ;  /* 0x0200000006067810 */ /* 0x004fce0007ffe1ff */
.L_x_4:
[----:B------:R-:W-:Y:S01]  /*0260*/  ISETP.GE.AND P0, PT, R5, R6, PT ;  /* 0x000000060500720c */ /* 0x000fe20003f06270 */
[----:B------:R-:W-:Y:S01]  /*0270*/  UIADD3 UR4, UPT, UPT, UR4, 0x1, URZ ;  /* 0x0000000104047890 */ /* 0x000fe2000fffe0ff */
[----:B------:R-:W-:Y:S03]  /*0280*/  BSSY.RECONVERGENT B0, `(.L_x_0) ;  /* 0x00011c3000007945 */ /* 0x000fe60003800200 */
[----:B------:R-:W-:-:S08]  /*0290*/  UISETP.NE.AND UP0, UPT, UR4, 0x400, UPT ;  /* 0x000004000400788c */ /* 0x000fd0000bf05270 */
[----:B------:R-:W-:Y:S05]  /*02a0*/  @P0 BRA `(.L_x_1) ;  /* 0x0000011c00000947 */ /* 0x000fea0003800000 */
[----:B------:R-:W0:Y:S01]  /*02b0*/  LDC.64 R8, c[0x4][RZ] ;  /* 0x01000000ff087b82 */ /* 0x000e220000000a00 */
[----:B------:R-:W-:Y:S01]  /*02c0*/  BSSY.RECONVERGENT B1, `(.L_x_2) ;  /* 0x00011bd000017945 */ /* 0x000fe20003800200 */
[----:B------:R-:W-:Y:S02]  /*02d0*/  MOV R3, R13 ;  /* 0x0000000d00037202 */ /* 0x000fe40000000f00 */
[----:B------:R-:W-:-:S07]  /*02e0*/  MOV R25, R5 ;  /* 0x0000000500197202 */ /* 0x000fce0000000f00 */
.L_x_3:
[----:B0-----:R-:W-:-:S05]  /*02f0*/  IMAD.WIDE R26, R25, 0x8, R8 ;  /* 0x00000008191a7825 */ /* 0x001fca00078e0208 */
[----:B------:R0:W2:Y:S01]  /*0300*/  LDG.E.64.STRONG.SYS R18, desc[UR6][R26.64] ;  /* 0x000000061a127981 */ /* 0x0000a2000c1f5b00 */
[----:B------:R-:W-:-:S05]  /*0310*/  IMAD.WIDE R28, R4, 0x8, R26 ;  /* 0x00000008041c7825 */ /* 0x000fca00078e021a */
[----:B------:R-:W3:Y:S01]  /*0320*/  LDG.E.64.STRONG.SYS R16, desc[UR6][R28.64] ;  /* 0x000000061c107981 */ /* 0x000ee2000c1f5b00 */
[----:B------:R-:W-:-:S05]  /*0330*/  LEA R7, R0, R25, 0xb ;  /* 0x0000001900077211 */ /* 0x000fca00078e58ff */
[----:B------:R-:W-:-:S06]  /*0340*/  IMAD.WIDE R22, R7, 0x8, R8 ;  /* 0x0000000807167825 */ /* 0x000fcc00078e0208 */
[----:B------:R-:W4:Y:S01]  /*0350*/  LDG.E.64.STRONG.SYS R22, desc[UR6][R22.64] ;  /* 0x0000000616167981 */ /* 0x000f22000c1f5b00 */
[----:B------:R-:W-:Y:S02]  /*0360*/  IADD3 R13, PT, PT, R4, R7, RZ ;  /* 0x00000007040d7210 */ /* 0x000fe40007ffe0ff */
[----:B------:R-:W-:-:S03]  /*0370*/  LEA R7, R0, R25, 0xc ;  /* 0x0000001900077211 */ /* 0x000fc600078e60ff */
[----:B------:R-:W-:-:S06]  /*0380*/  IMAD.WIDE R12, R13, 0x8, R8 ;  /* 0x000000080d0c7825 */ /* 0x000fcc00078e0208 */
[----:B------:R-:W5:Y:S01]  /*0390*/  LDG.E.64.STRONG.SYS R12, desc[UR6][R12.64] ;  /* 0x000000060c0c7981 */ /* 0x000f62000c1f5b00 */
[----:B0-----:R-:W-:Y:S01]  /*03a0*/  IMAD.WIDE R26, R7, 0x8, R8 ;  /* 0x00000008071a7825 */ /* 0x001fe200078e0208 */
[----:B--2---:R-:W-:-:S04]  /*03b0*/  DADD R18, R18, R20 ;  /* 0x0000000012127229 */ /* 0x004fc80000000014 */
[----:B------:R0:W2:Y:S04]  /*03c0*/  LDG.E.64.STRONG.SYS R20, desc[UR6][R26.64] ;  /* 0x000000061a147981 */ /* 0x0000a8000c1f5b00 */
[----:B---3--:R-:W-:Y:S01]  /*03d0*/  DADD R16, R18, R16 ;  /* 0x0000000012107229 */ /* 0x008fe20000000010 */
[----:B------:R-:W-:-:S05]  /*03e0*/  IADD3 R19, PT, PT, R4, R7, RZ ;  /* 0x0000000704137210 */ /* 0x000fca0007ffe0ff */
[----:B------:R-:W-:-:S06]  /*03f0*/  IMAD.WIDE R18, R19, 0x8, R8 ;  /* 0x0000000813127825 */ /* 0x000fcc00078e0208 */
[----:B------:R-:W3:Y:S01]  /*0400*/  LDG.E.64.STRONG.SYS R18, desc[UR6][R18.64] ;  /* 0x0000000612127981 */ /* 0x000ee2000c1f5b00 */
[----:B------:R-:W-:Y:S01]  /*0410*/  LEA R7, R0, R7, 0xb ;  /* 0x0000000700077211 */ /* 0x000fe200078e58ff */
[----:B----4-:R-:W-:-:S04]  /*0420*/  DADD R22, R16, R22 ;  /* 0x0000000010167229 */ /* 0x010fc80000000016 */
[----:B------:R-:W-:-:S06]  /*0430*/  IMAD.WIDE R16, R7, 0x8, R8 ;  /* 0x0000000807107825 */ /* 0x000fcc00078e0208 */
[----:B------:R-:W4:Y:S01]  /*0440*/  LDG.E.64.STRONG.SYS R16, desc[UR6][R16.64] ;  /* 0x0000000610107981 */ /* 0x000f22000c1f5b00 */
[----:B-----5:R-:W-:Y:S01]  /*0450*/  DADD R22, R22, R12 ;  /* 0x0000000016167229 */ /* 0x020fe2000000000c */
[----:B------:R-:W-:-:S05]  /*0460*/  IADD3 R13, PT, PT, R4, R7, RZ ;  /* 0x00000007040d7210 */ /* 0x000fca0007ffe0ff */
[----:B------:R-:W-:Y:S01]  /*0470*/  IMAD.WIDE R12, R13, 0x8, R8 ;  /* 0x000000080d0c7825 */ /* 0x000fe200078e0208 */
[----:B------:R-:W-:-:S05]  /*0480*/  LEA R7, R0, R25, 0xd ;  /* 0x0000001900077211 */ /* 0x000fca00078e68ff */
[----:B------:R-:W5:Y:S01]  /*0490*/  LDG.E.64.STRONG.SYS R12, desc[UR6][R12.64] ;  /* 0x000000060c0c7981 */ /* 0x000f62000c1f5b00 */
[----:B------:R-:W-:Y:S01]  /*04a0*/  IMAD.WIDE R28, R7, 0x8, R8 ;  /* 0x00000008071c7825 */ /* 0x000fe200078e0208 */
[-C--:B0-----:R-:W-:Y:S01]  /*04b0*/  LEA R27, R0, R7.reuse, 0xb ;  /* 0x00000007001b7211 */ /* 0x081fe200078e58ff */
[----:B--2---:R-:W-:Y:S01]  /*04c0*/  DADD R20, R22, R20 ;  /* 0x0000000016147229 */ /* 0x004fe20000000014 */
[----:B------:R-:W-:-:S05]  /*04d0*/  IADD3 R23, PT, PT, R4, R7, RZ ;  /* 0x0000000704177210 */ /* 0x000fca0007ffe0ff */
[--C-:B------:R-:W-:Y:S02]  /*04e0*/  IMAD.WIDE R22, R23, 0x8, R8.reuse ;  /* 0x0000000817167825 */ /* 0x100fe400078e0208 */
[----:B---3--:R-:W-:Y:S02]  /*04f0*/  DADD R18, R20, R18 ;  /* 0x0000000014127229 */ /* 0x008fe40000000012 */
[----:B------:R-:W2:Y:S04]  /*0500*/  LDG.E.64.STRONG.SYS R20, desc[UR6][R28.64] ;  /* 0x000000061c147981 */ /* 0x000ea8000c1f5b00 */
[----:B------:R-:W3:Y:S02]  /*0510*/  LDG.E.64.STRONG.SYS R22, desc[UR6][R22.64] ;  /* 0x0000000616167981 */ /* 0x000ee4000c1f5b00 */
[----:B----4-:R-:W-:Y:S01]  /*0520*/  DADD R16, R18, R16 ;  /* 0x0000000012107229 */ /* 0x010fe20000000010 */
[----:B------:R-:W-:-:S06]  /*0530*/  IMAD.WIDE R18, R27, 0x8, R8 ;  /* 0x000000081b127825 */ /* 0x000fcc00078e0208 */
[----:B------:R-:W4:Y:S01]  /*0540*/  LDG.E.64.STRONG.SYS R18, desc[UR6][R18.64] ;  /* 0x0000000612127981 */ /* 0x000f22000c1f5b00 */
[----:B-----5:R-:W-:Y:S01]  /*0550*/  DADD R12, R16, R12 ;  /* 0x00000000100c7229 */ /* 0x020fe2000000000c */
[----:B------:R-:W-:Y:S02]  /*0560*/  IADD3 R17, PT, PT, R4, R27, RZ ;  /* 0x0000001b04117210 */ /* 0x000fe40007ffe0ff */
[----:B------:R-:W-:-:S03]  /*0570*/  LEA R7, R0, R7, 0xc ;  /* 0x0000000700077211 */ /* 0x000fc600078e60ff */
[----:B------:R-:W-:-:S06]  /*0580*/  IMAD.WIDE R16, R17, 0x8, R8 ;  /* 0x0000000811107825 */ /* 0x000fcc00078e0208 */
[----:B------:R-:W5:Y:S01]  /*0590*/  LDG.E.64.STRONG.SYS R16, desc[UR6][R16.64] ;  /* 0x0000000610107981 */ /* 0x000f62000c1f5b00 */
[----:B--2---:R-:W-:Y:S01]  /*05a0*/  DADD R20, R12, R20 ;  /* 0x000000000c147229 */ /* 0x004fe20000000014 */
[----:B------:R-:W-:-:S07]  /*05b0*/  IMAD.WIDE R12, R7, 0x8, R8 ;  /* 0x00000008070c7825 */ /* 0x000fce00078e0208 */
[----:B---3--:R-:W-:Y:S01]  /*05c0*/  DADD R22, R20, R22 ;  /* 0x0000000014167229 */ /* 0x008fe20000000016 */
[----:B------:R-:W2:Y:S01]  /*05d0*/  LDG.E.64.STRONG.SYS R12, desc[UR6][R12.64] ;  /* 0x000000060c0c7981 */ /* 0x000ea2000c1f5b00 */
        /* <DEDUP_REMOVED lines=13> */
[----:B------:R-:W-:Y:S01]  /*06b0*/  LEA R27, R0, R7, 0xb ;  /* 0x00000007001b7211 */ /* 0x000fe200078e58ff */
[----:B--2---:R-:W-:-:S03]  /*06c0*/  DADD R22, R22, R12 ;  /* 0x0000000016167229 */ /* 0x004fc6000000000c */
[----:B------:R0:W2:Y:S05]  /*06d0*/  LDG.E.64.STRONG.SYS R12, desc[UR6][R28.64] ;  /* 0x000000061c0c7981 */ /* 0x0000aa000c1f5b00 */
[----:B---3--:R-:W-:Y:S01]  /*06e0*/  DADD R20, R22, R20 ;  /* 0x0000000016147229 */ /* 0x008fe20000000014 */
[----:B------:R-:W-:-:S05]  /*06f0*/  IADD3 R23, PT, PT, R4, R7, RZ ;  /* 0x0000000704177210 */ /* 0x000fca0007ffe0ff */
[----:B------:R-:W-:-:S06]  /*0700*/  IMAD.WIDE R22, R23, 0x8, R8 ;  /* 0x0000000817167825 */ /* 0x000fcc00078e0208 */
[----:B------:R-:W3:Y:S01]  /*0710*/  LDG.E.64.STRONG.SYS R22, desc[UR6][R22.64] ;  /* 0x0000000616167981 */ /* 0x000ee2000c1f5b00 */
[----:B----4-:R-:W-:Y:S01]  /*0720*/  DADD R18, R20, R18 ;  /* 0x0000000014127229 */ /* 0x010fe20000000012 */
[----:B------:R-:W-:-:S06]  /*0730*/  IMAD.WIDE R20, R27, 0x8, R8 ;  /* 0x000000081b147825 */ /* 0x000fcc00078e0208 */
[----:B------:R-:W4:Y:S01]  /*0740*/  LDG.E.64.STRONG.SYS R20, desc[UR6][R20.64] ;  /* 0x0000000614147981 */ /* 0x000f22000c1f5b00 */
[----:B-----5:R-:W-:Y:S01]  /*0750*/  DADD R16, R18, R16 ;  /* 0x0000000012107229 */ /* 0x020fe20000000010 */
[----:B------:R-:W-:-:S05]  /*0760*/  IADD3 R19, PT, PT, R4, R27, RZ ;  /* 0x0000001b04137210 */ /* 0x000fca0007ffe0ff */
[----:B------:R-:W-:Y:S01]  /*0770*/  IMAD.WIDE R18, R19, 0x8, R8 ;  /* 0x0000000813127825 */ /* 0x000fe200078e0208 */
[----:B------:R-:W-:-:S05]  /*0780*/  LEA R27, R0, R7, 0xc ;  /* 0x00000007001b7211 */ /* 0x000fca00078e60ff */
        /* <DEDUP_REMOVED lines=18> */
[----:B------:R-:W-:Y:S01]  /*08b0*/  LEA R27, R0, R7, 0xb ;  /* 0x00000007001b7211 */ /* 0x000fe200078e58ff */
[----:B--2---:R-:W-:-:S03]  /*08c0*/  DADD R16, R18, R16 ;  /* 0x0000000012107229 */ /* 0x004fc60000000010 */
[----:B------:R-:W2:Y:S05]  /*08d0*/  LDG.E.64.STRONG.SYS R18, desc[UR6][R28.64] ;  /* 0x000000061c127981 */ /* 0x000eaa000c1f5b00 */
        /* <DEDUP_REMOVED lines=13> */
[----:B------:R-:W-:-:S06]  /*09b0*/  IMAD.WIDE R20, R7, 0x8, R8 ;  /* 0x0000000807147825 */ /* 0x000fcc00078e0208 */
[----:B------:R-:W2:Y:S01]  /*09c0*/  LDG.E.64.STRONG.SYS R20, desc[UR6][R20.64] ;  /* 0x0000000614147981 */ /* 0x000ea2000c1f5b00 */
[----:B---3--:R-:W-:Y:S01]  /*09d0*/  DADD R16, R18, R16 ;  /* 0x0000000012107229 */ /* 0x008fe20000000010 */
[----:B------:R-:W-:-:S05]  /*09e0*/  IADD3 R19, PT, PT, R4, R7, RZ ;  /* 0x0000000704137210 */ /* 0x000fca0007ffe0ff */
[----:B------:R-:W-:-:S06]  /*09f0*/  IMAD.WIDE R18, R19, 0x8, R8 ;  /* 0x0000000813127825 */ /* 0x000fcc00078e0208 */
[----:B------:R-:W3:Y:S01]  /*0a00*/  LDG.E.64.STRONG.SYS R18, desc[UR6][R18.64] ;  /* 0x0000000612127981 */ /* 0x000ee2000c1f5b00 */
[----:B------:R-:W-:Y:S01]  /*0a10*/  LEA R7, R0, R7, 0xb ;  /* 0x0000000700077211 */ /* 0x000fe200078e58ff */
[----:B----4-:R-:W-:-:S04]  /*0a20*/  DADD R26, R16, R12 ;  /* 0x00000000101a7229 */ /* 0x010fc8000000000c */
[----:B------:R-:W-:Y:S01]  /*0a30*/  IMAD.WIDE R16, R7, 0x8, R8 ;  /* 0x0000000807107825 */ /* 0x000fe200078e0208 */
[----:B------:R-:W-:-:S05]  /*0a40*/  IADD3 R13, PT, PT, R4, R7, RZ ;  /* 0x00000007040d7210 */ /* 0x000fca0007ffe0ff */
[----:B------:R-:W4:Y:S01]  /*0a50*/  LDG.E.64.STRONG.SYS R16, desc[UR6][R16.64] ;  /* 0x0000000610107981 */ /* 0x000f22000c1f5b00 */
[----:B------:R-:W-:-:S06]  /*0a60*/  IMAD.WIDE R12, R13, 0x8, R8 ;  /* 0x000000080d0c7825 */ /* 0x000fcc00078e0208 */
[----:B------:R-:W4:Y:S01]  /*0a70*/  LDG.E.64.STRONG.SYS R12, desc[UR6][R12.64] ;  /* 0x000000060c0c7981 */ /* 0x000f22000c1f5b00 */
[----:B-----5:R-:W-:Y:S01]  /*0a80*/  DADD R22, R26, R22 ;  /* 0x000000001a167229 */ /* 0x020fe20000000016 */
[----:B------:R-:W-:-:S05]  /*0a90*/  LEA R7, R0, R25, 0xf ;  /* 0x0000001900077211 */ /* 0x000fca00078e78ff */
[----:B------:R-:W-:Y:S01]  /*0aa0*/  IMAD.WIDE R26, R7, 0x8, R8 ;  /* 0x00000008071a7825 */ /* 0x000fe200078e0208 */
[----:B------:R-:W-:Y:S01]  /*0ab0*/  LEA R29, R0, R7, 0xb ;  /* 0x00000007001d7211 */ /* 0x000fe200078e58ff */
[----:B--2---:R-:W-:-:S08]  /*0ac0*/  DADD R20, R22, R20 ;  /* 0x0000000016147229 */ /* 0x004fd00000000014 */
[----:B---3--:R-:W-:Y:S01]  /*0ad0*/  DADD R22, R20, R18 ;  /* 0x0000000014167229 */ /* 0x008fe20000000012 */
[----:B------:R-:W-:Y:S01]  /*0ae0*/  IADD3 R21, PT, PT, R4, R7, RZ ;  /* 0x0000000704157210 */ /* 0x000fe20007ffe0ff */
[----:B------:R0:W2:Y:S04]  /*0af0*/  LDG.E.64.STRONG.SYS R18, desc[UR6][R26.64] ;  /* 0x000000061a127981 */ /* 0x0000a8000c1f5b00 */
[----:B------:R-:W-:-:S06]  /*0b00*/  IMAD.WIDE R20, R21, 0x8, R8 ;  /* 0x0000000815147825 */ /* 0x000fcc00078e0208 */
[----:B------:R-:W3:Y:S01]  /*0b10*/  LDG.E.64.STRONG.SYS R20, desc[UR6][R20.64] ;  /* 0x0000000614147981 */ /* 0x000ee2000c1f5b00 */
[----:B----4-:R-:W-:Y:S01]  /*0b20*/  DADD R22, R22, R16 ;  /* 0x0000000016167229 */ /* 0x010fe20000000010 */
[----:B------:R-:W-:-:S07]  /*0b30*/  IMAD.WIDE R16, R29, 0x8, R8 ;  /* 0x000000081d107825 */ /* 0x000fce00078e0208 */
[----:B------:R-:W-:Y:S01]  /*0b40*/  DADD R22, R22, R12 ;  /* 0x0000000016167229 */ /* 0x000fe2000000000c */
[----:B------:R-:W4:Y:S01]  /*0b50*/  LDG.E.64.STRONG.SYS R16, desc[UR6][R16.64] ;  /* 0x0000000610107981 */ /* 0x000f22000c1f5b00 */
[----:B------:R-:W-:-:S05]  /*0b60*/  IADD3 R13, PT, PT, R4, R29, RZ ;  /* 0x0000001d040d7210 */ /* 0x000fca0007ffe0ff */
[----:B------:R-:W-:-:S06]  /*0b70*/  IMAD.WIDE R12, R13, 0x8, R8 ;  /* 0x000000080d0c7825 */ /* 0x000fcc00078e0208 */
[----:B------:R-:W5:Y:S01]  /*0b80*/  LDG.E.64.STRONG.SYS R12, desc[UR6][R12.64] ;  /* 0x000000060c0c7981 */ /* 0x000f62000c1f5b00 */
[----:B0-----:R-:W-:Y:S01]  /*0b90*/  LEA R27, R0, R7, 0xc ;  /* 0x00000007001b7211 */ /* 0x001fe200078e60ff */
[----:B--2---:R-:W-:-:S03]  /*0ba0*/  DADD R18, R22, R18 ;  /* 0x0000000016127229 */ /* 0x004fc60000000012 */
[----:B------:R-:W-:-:S05]  /*0bb0*/  IADD3 R23, PT, PT, R4, R27, RZ ;  /* 0x0000001b04177210 */ /* 0x000fca0007ffe0ff */
[----:B---3--:R-:W-:Y:S01]  /*0bc0*/  DADD R20, R18, R20 ;  /* 0x0000000012147229 */ /* 0x008fe20000000014 */
[----:B------:R-:W-:-:S04]  /*0bd0*/  IMAD.WIDE R18, R27, 0x8, R8 ;  /* 0x000000081b127825 */ /* 0x000fc800078e0208 */
[----:B------:R-:W-:Y:S02]  /*0be0*/  IMAD.WIDE R22, R23, 0x8, R8 ;  /* 0x0000000817167825 */ /* 0x000fe400078e0208 */
[----:B------:R-:W2:Y:S04]  /*0bf0*/  LDG.E.64.STRONG.SYS R18, desc[UR6][R18.64] ;  /* 0x0000000612127981 */ /* 0x000ea8000c1f5b00 */
[----:B------:R-:W3:Y:S01]  /*0c00*/  LDG.E.64.STRONG.SYS R22, desc[UR6][R22.64] ;  /* 0x0000000616167981 */ /* 0x000ee2000c1f5b00 */
[----:B----4-:R-:W-:Y:S01]  /*0c10*/  DADD R20, R20, R16 ;  /* 0x0000000014147229 */ /* 0x010fe20000000010 */
[----:B------:R-:W-:-:S05]  /*0c20*/  LEA R27, R0, R27, 0xb ;  /* 0x0000001b001b7211 */ /* 0x000fca00078e58ff */
[----:B------:R-:W-:Y:S02]  /*0c30*/  IMAD.WIDE R16, R27, 0x8, R8 ;  /* 0x000000081b107825 */ /* 0x000fe400078e0208 */
[----:B-----5:R-:W-:Y:S01]  /*0c40*/  DADD R20, R20, R12 ;  /* 0x0000000014147229 */ /* 0x020fe2000000000c */
[----:B------:R-:W-:-:S03]  /*0c50*/  IADD3 R13, PT, PT, R4, R27, RZ ;  /* 0x0000001b040d7210 */ /* 0x000fc60007ffe0ff */
[----:B------:R-:W4:Y:S02]  /*0c60*/  LDG.E.64.STRONG.SYS R16, desc[UR6][R16.64] ;  /* 0x0000000610107981 */ /* 0x000f24000c1f5b00 */
[----:B------:R-:W-:-:S06]  /*0c70*/  IMAD.WIDE R12, R13, 0x8, R8 ;  /* 0x000000080d0c7825 */ /* 0x000fcc00078e0208 */
[----:B------:R-:W5:Y:S01]  /*0c80*/  LDG.E.64.STRONG.SYS R12, desc[UR6][R12.64] ;  /* 0x000000060c0c7981 */ /* 0x000f62000c1f5b00 */
[----:B------:R-:W-:-:S05]  /*0c90*/  LEA R27, R0, R7, 0xd ;  /* 0x00000007001b7211 */ /* 0x000fca00078e68ff */
[----:B------:R-:W-:Y:S01]  /*0ca0*/  IMAD.WIDE R28, R27, 0x8, R8 ;  /* 0x000000081b1c7825 */ /* 0x000fe200078e0208 */
[----:B--2---:R-:W-:-:S04]  /*0cb0*/  DADD R18, R20, R18 ;  /* 0x0000000014127229 */ /* 0x004fc80000000012 */
[----:B------:R0:W2:Y:S04]  /*0cc0*/  LDG.E.64.STRONG.SYS R20, desc[UR6][R28.64] ;  /* 0x000000061c147981 */ /* 0x0000a8000c1f5b00 */
[----:B---3--:R-:W-:Y:S01]  /*0cd0*/  DADD R22, R18, R22 ;  /* 0x0000000012167229 */ /* 0x008fe20000000016 */
[----:B------:R-:W-:-:S05]  /*0ce0*/  IADD3 R19, PT, PT, R4, R27, RZ ;  /* 0x0000001b04137210 */ /* 0x000fca0007ffe0ff */
[----:B------:R-:W-:-:S06]  /*0cf0*/  IMAD.WIDE R18, R19, 0x8, R8 ;  /* 0x0000000813127825 */ /* 0x000fcc00078e0208 */
[----:B------:R-:W3:Y:S01]  /*0d00*/  LDG.E.64.STRONG.SYS R18, desc[UR6][R18.64] ;  /* 0x0000000612127981 */ /* 0x000ee2000c1f5b00 */
[----:B----4-:R-:W-:Y:S01]  /*0d10*/  DADD R16, R22, R16 ;  /* 0x0000000016107229 */ /* 0x010fe20000000010 */
[----:B------:R-:W-:-:S07]  /*0d20*/  LEA R23, R0, R27, 0xb ;  /* 0x0000001b00177211 */ /* 0x000fce00078e58ff */
[----:B-----5:R-:W-:Y:S01]  /*0d30*/  DADD R12, R16, R12 ;  /* 0x00000000100c7229 */ /* 0x020fe2000000000c */
[----:B------:R-:W-:-:S06]  /*0d40*/  IMAD.WIDE R16, R23, 0x8, R8 ;  /* 0x0000000817107825 */ /* 0x000fcc00078e0208 */
[----:B------:R-:W4:Y:S01]  /*0d50*/  LDG.E.64.STRONG.SYS R16, desc[UR6][R16.64] ;  /* 0x0000000610107981 */ /* 0x000f22000c1f5b00 */
[----:B------:R-:W-:Y:S02]  /*0d60*/  IADD3 R23, PT, PT, R4, R23, RZ ;  /* 0x0000001704177210 */ /* 0x000fe40007ffe0ff */
[----:B------:R-:W-:-:S05]  /*0d70*/  LEA R27, R0, R27, 0xc ;  /* 0x0000001b001b7211 */ /* 0x000fca00078e60ff */
[----:B0-----:R-:W-:Y:S01]  /*0d80*/  IMAD.WIDE R28, R27, 0x8, R8 ;  /* 0x000000081b1c7825 */ /* 0x001fe200078e0208 */
[----:B--2---:R-:W-:-:S03]  /*0d90*/  DADD R20, R12, R20 ;  /* 0x000000000c147229 */ /* 0x004fc60000000014 */
[----:B------:R-:W-:-:S06]  /*0da0*/  IMAD.WIDE R12, R23, 0x8, R8 ;  /* 0x00000008170c7825 */ /* 0x000fcc00078e0208 */
[----:B------:R-:W2:Y:S04]  /*0db0*/  LDG.E.64.STRONG.SYS R12, desc[UR6][R12.64] ;  /* 0x000000060c0c7981 */ /* 0x000ea8000c1f5b00 */
[----:B------:R-:W5:Y:S01]  /*0dc0*/  LDG.E.64.STRONG.SYS R22, desc[UR6][R28.64] ;  /* 0x000000061c167981 */ /* 0x000f62000c1f5b00 */
        /* <DEDUP_REMOVED lines=8> */
[----:B------:R-:W-:Y:S01]  /*0e50*/  LEA R7, R0, R7, 0xe ;  /* 0x0000000700077211 */ /* 0x000fe200078e70ff */
[----:B--2---:R-:W-:Y:S01]  /*0e60*/  DADD R12, R16, R12 ;  /* 0x00000000100c7229 */ /* 0x004fe2000000000c */
[----:B------:R-:W-:-:S05]  /*0e70*/  IADD3 R17, PT, PT, R4, R27, RZ ;  /* 0x0000001b04117210 */ /* 0x000fca0007ffe0ff */
[--C-:B------:R-:W-:Y:S02]  /*0e80*/  IMAD.WIDE R16, R17, 0x8, R8.reuse ;  /* 0x0000000811107825 */ /* 0x100fe400078e0208 */
[----:B-----5:R-:W-:Y:S02]  /*0e90*/  DADD R22, R12, R22 ;  /* 0x000000000c167229 */ /* 0x020fe40000000016 */
[----:B------:R-:W-:Y:S02]  /*0ea0*/  IMAD.WIDE R12, R7, 0x8, R8 ;  /* 0x00000008070c7825 */ /* 0x000fe400078e0208 */
        /* <DEDUP_REMOVED lines=10> */
[----:B------:R-:W-:Y:S01]  /*0f50*/  IADD3 R27, PT, PT, R4, R27, RZ ;  /* 0x0000001b041b7210 */ /* 0x000fe20007ffe0ff */
[----:B--2---:R-:W-:-:S08]  /*0f60*/  DADD R16, R18, R16 ;  /* 0x0000000012107229 */ /* 0x004fd00000000010 */
[----:B-----5:R-:W-:Y:S01]  /*0f70*/  DADD R16, R16, R12 ;  /* 0x0000000010107229 */ /* 0x020fe2000000000c */
[----:B------:R-:W-:Y:S01]  /*0f80*/  IMAD.WIDE R12, R27, 0x8, R8 ;  /* 0x000000081b0c7825 */ /* 0x000fe200078e0208 */
[----:B------:R-:W-:-:S05]  /*0f90*/  LEA R27, R0, R7, 0xc ;  /* 0x00000007001b7211 */ /* 0x000fca00078e60ff */
[----:B------:R-:W2:Y:S01]  /*0fa0*/  LDG.E.64.STRONG.SYS R12, desc[UR6][R12.64] ;  /* 0x000000060c0c7981 */ /* 0x000ea2000c1f5b00 */
[----:B------:R-:W-:Y:S01]  /*0fb0*/  IMAD.WIDE R28, R27, 0x8, R8 ;  /* 0x000000081b1c7825 */ /* 0x000fe200078e0208 */
[----:B------:R-:W-:Y:S01]  /*0fc0*/  IADD3 R19, PT, PT, R4, R27, RZ ;  /* 0x0000001b04137210 */ /* 0x000fe20007ffe0ff */
[----:B---3--:R-:W-:-:S03]  /*0fd0*/  DADD R22, R16, R22 ;  /* 0x0000000010167229 */ /* 0x008fc60000000016 */
[----:B------:R-:W3:Y:S01]  /*0fe0*/  LDG.E.64.STRONG.SYS R16, desc[UR6][R28.64] ;  /* 0x000000061c107981 */ /* 0x000ee2000c1f5b00 */
[----:B------:R-:W-:-:S06]  /*0ff0*/  IMAD.WIDE R18, R19, 0x8, R8 ;  /* 0x0000000813127825 */ /* 0x000fcc00078e0208 */
[----:B------:R-:W5:Y:S01]  /*1000*/  LDG.E.64.STRONG.SYS R18, desc[UR6][R18.64] ;  /* 0x0000000612127981 */ /* 0x000f62000c1f5b00 */
[----:B------:R-:W-:Y:S01]  /*1010*/  LEA R27, R0, R27, 0xb ;  /* 0x0000001b001b7211 */ /* 0x000fe200078e58ff */
[----:B----4-:R-:W-:-:S04]  /*1020*/  DADD R20, R22, R20 ;  /* 0x0000000016147229 */ /* 0x010fc80000000014 */
[----:B------:R-:W-:-:S06]  /*1030*/  IMAD.WIDE R22, R27, 0x8, R8 ;  /* 0x000000081b167825 */ /* 0x000fcc00078e0208 */
[----:B------:R-:W4:Y:S01]  /*1040*/  LDG.E.64.STRONG.SYS R22, desc[UR6][R22.64] ;  /* 0x0000000616167981 */ /* 0x000f22000c1f5b00 */
[----:B------:R-:W-:Y:S01]  /*1050*/  LEA R7, R0, R7, 0xd ;  /* 0x0000000700077211 */ /* 0x000fe200078e68ff */
[----:B--2---:R-:W-:Y:S01]  /*1060*/  DADD R12, R20, R12 ;  /* 0x00000000140c7229 */ /* 0x004fe2000000000c */
[----:B------:R-:W-:-:S05]  /*1070*/  IADD3 R21, PT, PT, R4, R27, RZ ;  /* 0x0000001b04157210 */ /* 0x000fca0007ffe0ff */
[----:B------:R-:W-:Y:S02]  /*1080*/  IMAD.WIDE R20, R21, 0x8, R8 ;  /* 0x0000000815147825 */ /* 0x000fe400078e0208 */
[----:B---3--:R-:W-:-:S04]  /*1090*/  DADD R16, R12, R16 ;  /* 0x000000000c107229 */ /* 0x008fc80000000010 */
[----:B------:R-:W2:Y:S01]  /*10a0*/  LDG.E.64.STRONG.SYS R20, desc[UR6][R20.64] ;  /* 0x0000000614147981 */ /* 0x000ea2000c1f5b00 */
[----:B------:R-:W-:-:S03]  /*10b0*/  IMAD.WIDE R12, R7, 0x8, R8 ;  /* 0x00000008070c7825 */ /* 0x000fc600078e0208 */
[----:B-----5:R-:W-:Y:S01]  /*10c0*/  DADD R18, R16, R18 ;  /* 0x0000000010127229 */ /* 0x020fe20000000012 */
[----:B------:R-:W-:Y:S02]  /*10d0*/  IADD3 R17, PT, PT, R4, R7, RZ ;  /* 0x0000000704117210 */ /* 0x000fe40007ffe0ff */
[----:B------:R-:W3:Y:S03]  /*10e0*/  LDG.E.64.STRONG.SYS R12, desc[UR6][R12.64] ;  /* 0x000000060c0c7981 */ /* 0x000ee6000c1f5b00 */
        /* <DEDUP_REMOVED lines=10> */
[----:B---3--:R-:W-:Y:S02]  /*1190*/  DADD R20, R20, R12 ;  /* 0x0000000014147229 */ /* 0x008fe4000000000c */
[----:B------:R-:W-:Y:S02]  /*11a0*/  IMAD.WIDE R12, R7, 0x8, R8 ;  /* 0x00000008070c7825 */ /* 0x000fe400078e0208 */
[----:B------:R-:W2:Y:S04]  /*11b0*/  LDG.E.64.STRONG.SYS R22, desc[UR6][R22.64] ;  /* 0x0000000616167981 */ /* 0x000ea8000c1f5b00 */
[----:B------:R-:W3:Y:S01]  /*11c0*/  LDG.E.64.STRONG.SYS R12, desc[UR6][R12.64] ;  /* 0x000000060c0c7981 */ /* 0x000ee2000c1f5b00 */
[----:B-----5:R-:W-:Y:S01]  /*11d0*/  DADD R20, R20, R16 ;  /* 0x0000000014147229 */ /* 0x020fe20000000010 */
[----:B------:R-:W-:-:S05]  /*11e0*/  IADD3 R17, PT, PT, R4, R7, RZ ;  /* 0x0000000704117210 */ /* 0x000fca0007ffe0ff */
[----:B------:R-:W-:Y:S01]  /*11f0*/  IMAD.WIDE R16, R17, 0x8, R8 ;  /* 0x0000000811107825 */ /* 0x000fe200078e0208 */
[----:B------:R-:W-:-:S05]  /*1200*/  LEA R7, R0, R7, 0xb ;  /* 0x0000000700077211 */ /* 0x000fca00078e58ff */
[----:B------:R-:W5:Y:S01]  /*1210*/  LDG.E.64.STRONG.SYS R16, desc[UR6][R16.64] ;  /* 0x0000000610107981 */ /* 0x000f62000c1f5b00 */
[----:B------:R-:W-:Y:S01]  /*1220*/  IMAD.WIDE R28, R7, 0x8, R8 ;  /* 0x00000008071c7825 */ /* 0x000fe200078e0208 */
[----:B----4-:R-:W-:Y:S01]  /*1230*/  DADD R26, R20, R18 ;  /* 0x00000000141a7229 */ /* 0x010fe20000000012 */
[----:B------:R-:W-:-:S03]  /*1240*/  IADD3 R19, PT, PT, R4, R7, RZ ;  /* 0x0000000704137210 */ /* 0x000fc60007ffe0ff */
[----:B------:R-:W4:Y:S02]  /*1250*/  LDG.E.64.STRONG.SYS R20, desc[UR6][R28.64] ;  /* 0x000000061c147981 */ /* 0x000f24000c1f5b00 */
[----:B------:R-:W-:-:S06]  /*1260*/  IMAD.WIDE R18, R19, 0x8, R8 ;  /* 0x0000000813127825 */ /* 0x000fcc00078e0208 */
[----:B------:R-:W4:Y:S01]  /*1270*/  LDG.E.64.STRONG.SYS R18, desc[UR6][R18.64] ;  /* 0x0000000612127981 */ /* 0x000f22000c1f5b00 */
[----:B------:R-:W-:Y:S01]  /*1280*/  LEA R7, R0, R25, 0x10 ;  /* 0x0000001900077211 */ /* 0x000fe200078e80ff */
[----:B--2---:R-:W-:-:S08]  /*1290*/  DADD R22, R26, R22 ;  /* 0x000000001a167229 */ /* 0x004fd00000000016 */
[----:B---3--:R-:W-:-:S08]  /*12a0*/  DADD R12, R22, R12 ;  /* 0x00000000160c7229 */ /* 0x008fd0000000000c */
[----:B-----5:R-:W-:Y:S01]  /*12b0*/  DADD R22, R12, R16 ;  /* 0x000000000c167229 */ /* 0x020fe20000000010 */
[----:B------:R-:W-:Y:S01]  /*12c0*/  IMAD.WIDE R12, R7, 0x8, R8 ;  /* 0x00000008070c7825 */ /* 0x000fe200078e0208 */
[----:B------:R-:W-:-:S05]  /*12d0*/  IADD3 R17, PT, PT, R4, R7, RZ ;  /* 0x0000000704117210 */ /* 0x000fca0007ffe0ff */
[----:B------:R-:W2:Y:S01]  /*12e0*/  LDG.E.64.STRONG.SYS R12, desc[UR6][R12.64] ;  /* 0x000000060c0c7981 */ /* 0x000ea2000c1f5b00 */
[----:B----4-:R-:W-:Y:S01]  /*12f0*/  DADD R20, R22, R20 ;  /* 0x0000000016147229 */ /* 0x010fe20000000014 */
[----:B------:R-:W-:Y:S01]  /*1300*/  IMAD.WIDE R22, R17, 0x8, R8 ;  /* 0x0000000811167825 */ /* 0x000fe200078e0208 */
[----:B------:R-:W-:-:S05]  /*1310*/  LEA R17, R0, R7, 0xb ;  /* 0x0000000700117211 */ /* 0x000fca00078e58ff */
[----:B------:R-:W3:Y:S01]  /*1320*/  LDG.E.64.STRONG.SYS R22, desc[UR6][R22.64] ;  /* 0x0000000616167981 */ /* 0x000ee2000c1f5b00 */
[----:B------:R-:W-:Y:S01]  /*1330*/  IMAD.WIDE R28, R17, 0x8, R8 ;  /* 0x00000008111c7825 */ /* 0x000fe200078e0208 */
[----:B------:R-:W-:Y:S01]  /*1340*/  DADD R18, R20, R18 ;  /* 0x0000000014127229 */ /* 0x000fe20000000012 */
[----:B------:R-:W-:-:S03]  /*1350*/  IADD3 R21, PT, PT, R4, R17, RZ ;  /* 0x0000001104157210 */ /* 0x000fc60007ffe0ff */
[----:B------:R-:W4:Y:S02]  /*1360*/  LDG.E.64.STRONG.SYS R16, desc[UR6][R28.64] ;  /* 0x000000061c107981 */ /* 0x000f24000c1f5b00 */
[----:B------:R-:W-:-:S06]  /*1370*/  IMAD.WIDE R20, R21, 0x8, R8 ;  /* 0x0000000815147825 */ /* 0x000fcc00078e0208 */
[----:B------:R-:W5:Y:S01]  /*1380*/  LDG.E.64.STRONG.SYS R20, desc[UR6][R20.64] ;  /* 0x0000000614147981 */ /* 0x000f62000c1f5b00 */
[----:B------:R-:W-:Y:S01]  /*1390*/  LEA R27, R0, R7, 0xc ;  /* 0x00000007001b7211 */ /* 0x000fe200078e60ff */
[----:B--2---:R-:W-:-:S04]  /*13a0*/  DADD R12, R18, R12 ;  /* 0x00000000120c7229 */ /* 0x004fc8000000000c */
[----:B------:R-:W-:-:S06]  /*13b0*/  IMAD.WIDE R18, R27, 0x8, R8 ;  /* 0x000000081b127825 */ /* 0x000fcc00078e0208 */
[----:B------:R-:W2:Y:S01]  /*13c0*/  LDG.E.64.STRONG.SYS R18, desc[UR6][R18.64] ;  /* 0x0000000612127981 */ /* 0x000ea2000c1f5b00 */
[----:B---3--:R-:W-:Y:S01]  /*13d0*/  DADD R12, R12, R22 ;  /* 0x000000000c0c7229 */ /* 0x008fe20000000016 */
[----:B------:R-:W-:-:S07]  /*13e0*/  IADD3 R23, PT, PT, R4, R27, RZ ;  /* 0x0000001b04177210 */ /* 0x000fce0007ffe0ff */
[----:B----4-:R-:W-:Y:S01]  /*13f0*/  DADD R12, R12, R16 ;  /* 0x000000000c0c7229 */ /* 0x010fe20000000010 */
[----:B------:R-:W-:Y:S01]  /*1400*/  IMAD.WIDE R16, R23, 0x8, R8 ;  /* 0x0000000817107825 */ /* 0x000fe200078e0208 */
[----:B------:R-:W-:-:S05]  /*1410*/  LEA R23, R0, R27, 0xb ;  /* 0x0000001b00177211 */ /* 0x000fca00078e58ff */
[----:B------:R-:W3:Y:S01]  /*1420*/  LDG.E.64.STRONG.SYS R16, desc[UR6][R16.64] ;  /* 0x0000000610107981 */ /* 0x000ee2000c1f5b00 */
[----:B------:R-:W-:Y:S01]  /*1430*/  IMAD.WIDE R28, R23, 0x8, R8 ;  /* 0x00000008171c7825 */ /* 0x000fe200078e0208 */
[----:B-----5:R-:W-:-:S04]  /*1440*/  DADD R20, R12, R20 ;  /* 0x000000000c147229 */ /* 0x020fc80000000014 */
[----:B------:R-:W4:Y:S01]  /*1450*/  LDG.E.64.STRONG.SYS R12, desc[UR6][R28.64] ;  /* 0x000000061c0c7981 */ /* 0x000f22000c1f5b00 */
[----:B------:R-:W-:-:S05]  /*1460*/  IADD3 R23, PT, PT, R4, R23, RZ ;  /* 0x0000001704177210 */ /* 0x000fca0007ffe0ff */
[----:B------:R-:W-:-:S06]  /*1470*/  IMAD.WIDE R22, R23, 0x8, R8 ;  /* 0x0000000817167825 */ /* 0x000fcc00078e0208 */
[----:B------:R-:W5:Y:S01]  /*1480*/  LDG.E.64.STRONG.SYS R22, desc[UR6][R22.64] ;  /* 0x0000000616167981 */ /* 0x000f62000c1f5b00 */
[----:B------:R-:W-:Y:S01]  /*1490*/  LEA R27, R0, R7, 0xd ;  /* 0x00000007001b7211 */ /* 0x000fe200078e68ff */
[----:B--2---:R-:W-:-:S03]  /*14a0*/  DADD R18, R20, R18 ;  /* 0x0000000014127229 */ /* 0x004fc60000000012 */
[----:B------:R-:W-:-:S05]  /*14b0*/  IADD3 R21, PT, PT, R4, R27, RZ ;  /* 0x0000001b04157210 */ /* 0x000fca0007ffe0ff */
[----:B---3--:R-:W-:Y:S01]  /*14c0*/  DADD R16, R18, R16 ;  /* 0x0000000012107229 */ /* 0x008fe20000000010 */
[----:B------:R-:W-:-:S06]  /*14d0*/  IMAD.WIDE R18, R27, 0x8, R8 ;  /* 0x000000081b127825 */ /* 0x000fcc00078e0208 */
[----:B------:R-:W2:Y:S01]  /*14e0*/  LDG.E.64.STRONG.SYS R18, desc[UR6][R18.64] ;  /* 0x0000000612127981 */ /* 0x000ea2000c1f5b00 */
[----:B----4-:R-:W-:Y:S01]  /*14f0*/  DADD R12, R16, R12 ;  /* 0x00000000100c7229 */ /* 0x010fe2000000000c */
[----:B------:R-:W-:-:S06]  /*1500*/  IMAD.WIDE R16, R21, 0x8, R8 ;  /* 0x0000000815107825 */ /* 0x000fcc00078e0208 */
[----:B------:R-:W3:Y:S01]  /*1510*/  LDG.E.64.STRONG.SYS R16, desc[UR6][R16.64] ;  /* 0x0000000610107981 */ /* 0x000ee2000c1f5b00 */
[----:B------:R-:W-:Y:S01]  /*1520*/  LEA R21, R0, R27, 0xb ;  /* 0x0000001b00157211 */ /* 0x000fe200078e58ff */
[----:B-----5:R-:W-:-:S04]  /*1530*/  DADD R22, R12, R22 ;  /* 0x000000000c167229 */ /* 0x020fc80000000016 */
[----:B------:R-:W-:Y:S01]  /*1540*/  IMAD.WIDE R12, R21, 0x8, R8 ;  /* 0x00000008150c7825 */ /* 0x000fe200078e0208 */
[----:B------:R-:W-:-:S05]  /*1550*/  IADD3 R21, PT, PT, R4, R21, RZ ;  /* 0x0000001504157210 */ /* 0x000fca0007ffe0ff */
[----:B------:R-:W4:Y:S01]  /*1560*/  LDG.E.64.STRONG.SYS R12, desc[UR6][R12.64] ;  /* 0x000000060c0c7981 */ /* 0x000f22000c1f5b00 */
[----:B------:R-:W-:-:S06]  /*1570*/  IMAD.WIDE R20, R21, 0x8, R8 ;  /* 0x0000000815147825 */ /* 0x000fcc00078e0208 */
[----:B------:R-:W5:Y:S01]  /*1580*/  LDG.E.64.STRONG.SYS R20, desc[UR6][R20.64] ;  /* 0x0000000614147981 */ /* 0x000f62000c1f5b00 */
[----:B------:R-:W-:Y:S01]  /*1590*/  LEA R27, R0, R27, 0xc ;  /* 0x0000001b001b7211 */ /* 0x000fe200078e60ff */
[----:B--2---:R-:W-:-:S08]  /*15a0*/  DADD R18, R22, R18 ;  /* 0x0000000016127229 */ /* 0x004fd00000000012 */
[----:B---3--:R-:W-:Y:S01]  /*15b0*/  DADD R22, R18, R16 ;  /* 0x0000000012167229 */ /* 0x008fe20000000010 */
[----:B------:R-:W-:Y:S01]  /*15c0*/  IMAD.WIDE R18, R27, 0x8, R8 ;  /* 0x000000081b127825 */ /* 0x000fe200078e0208 */
[----:B------:R-:W-:-:S05]  /*15d0*/  IADD3 R17, PT, PT, R4, R27, RZ ;  /* 0x0000001b04117210 */ /* 0x000fca0007ffe0ff */
[----:B------:R-:W2:Y:S01]  /*15e0*/  LDG.E.64.STRONG.SYS R18, desc[UR6][R18.64] ;  /* 0x0000000612127981 */ /* 0x000ea2000c1f5b00 */
[----:B------:R-:W-:Y:S01]  /*15f0*/  IMAD.WIDE R16, R17, 0x8, R8 ;  /* 0x0000000811107825 */ /* 0x000fe200078e0208 */
[----:B------:R-:W-:-:S05]  /*1600*/  LEA R27, R0, R27, 0xb ;  /* 0x0000001b001b7211 */ /* 0x000fca00078e58ff */
[----:B------:R-:W3:Y:S01]  /*1610*/  LDG.E.64.STRONG.SYS R16, desc[UR6][R16.64] ;  /* 0x0000000610107981 */ /* 0x000ee2000c1f5b00 */
[----:B----4-:R-:W-:Y:S01]  /*1620*/  DADD R22, R22, R12 ;  /* 0x0000000016167229 */ /* 0x010fe2000000000c */
[----:B------:R-:W-:Y:S01]  /*1630*/  IMAD.WIDE R12, R27, 0x8, R8 ;  /* 0x000000081b0c7825 */ /* 0x000fe200078e0208 */
[----:B------:R-:W-:-:S05]  /*1640*/  IADD3 R27, PT, PT, R4, R27, RZ ;  /* 0x0000001b041b7210 */ /* 0x000fca0007ffe0ff */
[----:B------:R-:W4:Y:S01]  /*1650*/  LDG.E.64.STRONG.SYS R12, desc[UR6][R12.64] ;  /* 0x000000060c0c7981 */ /* 0x000f22000c1f5b00 */
[----:B-----5:R-:W-:Y:S01]  /*1660*/  DADD R22, R22, R20 ;  /* 0x0000000016167229 */ /* 0x020fe20000000014 */
[----:B------:R-:W-:-:S06]  /*1670*/  IMAD.WIDE R20, R27, 0x8, R8 ;  /* 0x000000081b147825 */ /* 0x000fcc00078e0208 */
[----:B------:R-:W5:Y:S01]  /*1680*/  LDG.E.64.STRONG.SYS R20, desc[UR6][R20.64] ;  /* 0x0000000614147981 */ /* 0x000f62000c1f5b00 */
[----:B------:R-:W-:Y:S01]  /*1690*/  LEA R27, R0, R7, 0xe ;  /* 0x00000007001b7211 */ /* 0x000fe200078e70ff */
[----:B--2---:R-:W-:-:S03]  /*16a0*/  DADD R18, R22, R18 ;  /* 0x0000000016127229 */ /* 0x004fc60000000012 */
[----:B------:R-:W-:-:S05]  /*16b0*/  IADD3 R23, PT, PT, R4, R27, RZ ;  /* 0x0000001b04177210 */ /* 0x000fca0007ffe0ff */
[----:B---3--:R-:W-:Y:S01]  /*16c0*/  DADD R18, R18, R16 ;  /* 0x0000000012127229 */ /* 0x008fe20000000010 */
[----:B------:R-:W-:-:S04]  /*16d0*/  IMAD.WIDE R16, R27, 0x8, R8 ;  /* 0x000000081b107825 */ /* 0x000fc800078e0208 */
[--C-:B------:R-:W-:Y:S02]  /*16e0*/  IMAD.WIDE R22, R23, 0x8, R8.reuse ;  /* 0x0000000817167825 */ /* 0x100fe400078e0208 */
[----:B------:R-:W2:Y:S01]  /*16f0*/  LDG.E.64.STRONG.SYS R16, desc[UR6][R16.64] ;  /* 0x0000000610107981 */ /* 0x000ea2000c1f5b00 */
[----:B----4-:R-:W-:Y:S01]  /*1700*/  DADD R12, R18, R12 ;  /* 0x00000000120c7229 */ /* 0x010fe2000000000c */
[----:B------:R-:W-:Y:S02]  /*1710*/  LEA R19, R0, R27, 0xb ;  /* 0x0000001b00137211 */ /* 0x000fe400078e58ff */
[----:B------:R-:W3:Y:S03]  /*1720*/  LDG.E.64.STRONG.SYS R22, desc[UR6][R22.64] ;  /* 0x0000000616167981 */ /* 0x000ee6000c1f5b00 */
[----:B------:R-:W-:Y:S02]  /*1730*/  IMAD.WIDE R28, R19, 0x8, R8 ;  /* 0x00000008131c7825 */ /* 0x000fe400078e0208 */
[----:B-----5:R-:W-:-:S03]  /*1740*/  DADD R20, R12, R20 ;  /* 0x000000000c147229 */ /* 0x020fc60000000014 */
[----:B------:R-:W4:Y:S01]  /*1750*/  LDG.E.64.STRONG.SYS R12, desc[UR6][R28.64] ;  /* 0x000000061c0c7981 */ /* 0x000f22000c1f5b00 */
[----:B------:R-:W-:-:S05]  /*1760*/  IADD3 R19, PT, PT, R4, R19, RZ ;  /* 0x0000001304137210 */ /* 0x000fca0007ffe0ff */
[----:B------:R-:W-:-:S06]  /*1770*/  IMAD.WIDE R18, R19, 0x8, R8 ;  /* 0x0000000813127825 */ /* 0x000fcc00078e0208 */
[----:B------:R-:W5:Y:S01]  /*1780*/  LDG.E.64.STRONG.SYS R18, desc[UR6][R18.64] ;  /* 0x0000000612127981 */ /* 0x000f62000c1f5b00 */
[----:B--2---:R-:W-:Y:S01]  /*1790*/  DADD R16, R20, R16 ;  /* 0x0000000014107229 */ /* 0x004fe20000000010 */
[----:B------:R-:W-:-:S07]  /*17a0*/  LEA R21, R0, R27, 0xc ;  /* 0x0000001b00157211 */ /* 0x000fce00078e60ff */
[----:B---3--:R-:W-:Y:S01]  /*17b0*/  DADD R22, R16, R22 ;  /* 0x0000000010167229 */ /* 0x008fe20000000016 */
[----:B------:R-:W-:Y:S01]  /*17c0*/  IMAD.WIDE R16, R21, 0x8, R8 ;  /* 0x0000000815107825 */ /* 0x000fe200078e0208 */
[----:B------:R-:W-:-:S05]  /*17d0*/  IADD3 R20, PT, PT, R4, R21, RZ ;  /* 0x0000001504147210 */ /* 0x000fca0007ffe0ff */
        /* <DEDUP_REMOVED lines=12> */
[----:B--2---:R-:W-:-:S04]  /*18a0*/  DADD R16, R18, R16 ;  /* 0x0000000012107229 */ /* 0x004fc80000000010 */
[----:B------:R-:W-:-:S06]  /*18b0*/  IMAD.WIDE R18, R27, 0x8, R8 ;  /* 0x000000081b127825 */ /* 0x000fcc00078e0208 */
[----:B------:R-:W2:Y:S01]  /*18c0*/  LDG.E.64.STRONG.SYS R18, desc[UR6][R18.64] ;  /* 0x0000000612127981 */ /* 0x000ea2000c1f5b00 */
[----:B---3--:R-:W-:Y:S01]  /*18d0*/  DADD R22, R16, R22 ;  /* 0x0000000010167229 */ /* 0x008fe20000000016 */
[----:B------:R-:W-:-:S05]  /*18e0*/  IADD3 R17, PT, PT, R4, R27, RZ ;  /* 0x0000001b04117210 */ /* 0x000fca0007ffe0ff */
[----:B------:R-:W-:-:S06]  /*18f0*/  IMAD.WIDE R16, R17, 0x8, R8 ;  /* 0x0000000811107825 */ /* 0x000fcc00078e0208 */
[----:B------:R-:W3:Y:S01]  /*1900*/  LDG.E.64.STRONG.SYS R16, desc[UR6][R16.64] ;  /* 0x0000000610107981 */ /* 0x000ee2000c1f5b00 */
[----:B----4-:R-:W-:Y:S01]  /*1910*/  DADD R12, R22, R12 ;  /* 0x00000000160c7229 */ /* 0x010fe2000000000c */
[----:B------:R-:W-:-:S07]  /*1920*/  LEA R23, R0, R27, 0xb ;  /* 0x0000001b00177211 */ /* 0x000fce00078e58ff */
[----:B-----5:R-:W-:Y:S01]  /*1930*/  DADD R20, R12, R20 ;  /* 0x000000000c147229 */ /* 0x020fe20000000014 */
        /* <DEDUP_REMOVED lines=15> */
[----:B------:R-:W-:-:S04]  /*1a30*/  IMAD.WIDE R16, R27, 0x8, R8 ;  /* 0x000000081b107825 */ /* 0x000fc800078e0208 */
[----:B-----5:R-:W-:Y:S02]  /*1a40*/  DADD R22, R12, R22 ;  /* 0x000000000c167229 */ /* 0x020fe40000000016 */
[----:B------:R-:W4:Y:S01]  /*1a50*/  LDG.E.64.STRONG.SYS R16, desc[UR6][R16.64] ;  /* 0x0000000610107981 */ /* 0x000f22000c1f5b00 */
[----:B------:R-:W-:-:S05]  /*1a60*/  IADD3 R13, PT, PT, R4, R27, RZ ;  /* 0x0000001b040d7210 */ /* 0x000fca0007ffe0ff */
[----:B------:R-:W-:-:S06]  /*1a70*/  IMAD.WIDE R12, R13, 0x8, R8 ;  /* 0x000000080d0c7825 */ /* 0x000fcc00078e0208 */
[----:B------:R-:W5:Y:S01]  /*1a80*/  LDG.E.64.STRONG.SYS R12, desc[UR6][R12.64] ;  /* 0x000000060c0c7981 */ /* 0x000f62000c1f5b00 */
[----:B------:R-:W-:-:S04]  /*1a90*/  LEA R7, R0, R7, 0xf ;  /* 0x0000000700077211 */ /* 0x000fc800078e78ff */
[----:B------:R-:W-:Y:S01]  /*1aa0*/  IADD3 R27, PT, PT, R4, R7, RZ ;  /* 0x00000007041b7210 */ /* 0x000fe20007ffe0ff */
[----:B--2---:R-:W-:Y:S01]  /*1ab0*/  DADD R20, R22, R20 ;  /* 0x0000000016147229 */ /* 0x004fe20000000014 */
[----:B------:R-:W-:-:S06]  /*1ac0*/  IMAD.WIDE R22, R7, 0x8, R8 ;  /* 0x0000000807167825 */ /* 0x000fcc00078e0208 */
[----:B------:R-:W2:Y:S01]  /*1ad0*/  LDG.E.64.STRONG.SYS R22, desc[UR6][R22.64] ;  /* 0x0000000616167981 */ /* 0x000ea2000c1f5b00 */
[----:B---3--:R-:W-:Y:S01]  /*1ae0*/  DADD R18, R20, R18 ;  /* 0x0000000014127229 */ /* 0x008fe20000000012 */
        /* <DEDUP_REMOVED lines=19> */
[----:B------:R-:W-:-:S04]  /*1c20*/  LEA R27, R0, R27, 0xb ;  /* 0x0000001b001b7211 */ /* 0x000fc800078e58ff */
[----:B------:R-:W-:-:S03]  /*1c30*/  IADD3 R21, PT, PT, R4, R27, RZ ;  /* 0x0000001b04157210 */ /* 0x000fc60007ffe0ff */
[----:B-----5:R-:W-:Y:S01]  /*1c40*/  DADD R18, R18, R12 ;  /* 0x0000000012127229 */ /* 0x020fe2000000000c */
[----:B------:R-:W-:-:S04]  /*1c50*/  IMAD.WIDE R12, R27, 0x8, R8 ;  /* 0x000000081b0c7825 */ /* 0x000fc800078e0208 */
[----:B------:R-:W-:Y:S02]  /*1c60*/  IMAD.WIDE R20, R21, 0x8, R8 ;  /* 0x0000000815147825 */ /* 0x000fe400078e0208 */
[----:B------:R-:W4:Y:S04]  /*1c70*/  LDG.E.64.STRONG.SYS R12, desc[UR6][R12.64] ;  /* 0x000000060c0c7981 */ /* 0x000f28000c1f5b00 */
        /* <DEDUP_REMOVED lines=75> */
[----:B------:R-:W-:Y:S01]  /*2130*/  IMAD.WIDE R18, R27, 0x8, R8 ;  /* 0x000000081b127825 */ /* 0x000fe200078e0208 */
[----:B------:R-:W-:-:S05]  /*2140*/  LEA R7, R0, R7, 0xc ;  /* 0x0000000700077211 */ /* 0x000fca00078e60ff */
[----:B------:R-:W4:Y:S01]  /*2150*/  LDG.E.64.STRONG.SYS R18, desc[UR6][R18.64] ;  /* 0x0000000612127981 */ /* 0x000f22000c1f5b00 */
[----:B-----5:R-:W-:Y:S01]  /*2160*/  DADD R22, R22, R16 ;  /* 0x0000000016167229 */ /* 0x020fe20000000010 */
[----:B------:R-:W-:-:S05]  /*2170*/  IADD3 R17, PT, PT, R4, R27, RZ ;  /* 0x0000001b04117210 */ /* 0x000fca0007ffe0ff */
[----:B------:R-:W-:Y:S01]  /*2180*/  IMAD.WIDE R16, R17, 0x8, R8 ;  /* 0x0000000811107825 */ /* 0x000fe200078e0208 */
[----:B------:R-:W-:-:S05]  /*2190*/  IADD3 R27, PT, PT, R4, R7, RZ ;  /* 0x00000007041b7210 */ /* 0x000fca0007ffe0ff */
[----:B------:R-:W5:Y:S01]  /*21a0*/  LDG.E.64.STRONG.SYS R16, desc[UR6][R16.64] ;  /* 0x0000000610107981 */ /* 0x000f62000c1f5b00 */
[----:B--2---:R-:W-:Y:S01]  /*21b0*/  DADD R12, R22, R12 ;  /* 0x00000000160c7229 */ /* 0x004fe2000000000c */
[----:B------:R-:W-:-:S06]  /*21c0*/  IMAD.WIDE R22, R7, 0x8, R8 ;  /* 0x0000000807167825 */ /* 0x000fcc00078e0208 */
[----:B------:R-:W2:Y:S01]  /*21d0*/  LDG.E.64.STRONG.SYS R22, desc[UR6][R22.64] ;  /* 0x0000000616167981 */ /* 0x000ea2000c1f5b00 */
[----:B---3--:R-:W-:Y:S01]  /*21e0*/  DADD R20, R12, R20 ;  /* 0x000000000c147229 */ /* 0x008fe20000000014 */
[----:B------:R-:W-:-:S06]  /*21f0*/  IMAD.WIDE R12, R27, 0x8, R8 ;  /* 0x000000081b0c7825 */ /* 0x000fcc00078e0208 */
[----:B------:R-:W3:Y:S01]  /*2200*/  LDG.E.64.STRONG.SYS R12, desc[UR6][R12.64] ;  /* 0x000000060c0c7981 */ /* 0x000ee2000c1f5b00 */
[----:B----4-:R-:W-:Y:S01]  /*2210*/  DADD R20, R20, R18 ;  /* 0x0000000014147229 */ /* 0x010fe20000000012 */
[----:B------:R-:W-:Y:S01]  /*2220*/  HFMA2 R19, -RZ, RZ, 1.87890625, 56352 ;  /* 0x3f847ae1ff137431 */ /* 0x000fe200000001ff */
[----:B------:R-:W-:Y:S01]  /*2230*/  MOV R18, 0x47ae147b ;  /* 0x47ae147b00127802 */ /* 0x000fe20000000f00 */
[----:B------:R-:W-:Y:S01]  /*2240*/  UMOV UR8, 0x48e8a71e ;  /* 0x48e8a71e00087882 */ /* 0x000fe20000000000 */
[----:B------:R-:W-:-:S04]  /*2250*/  UMOV UR9, 0x3fefff2e ;  /* 0x3fefff2e00097882 */ /* 0x000fc80000000000 */
[----:B-----5:R-:W-:Y:S01]  /*2260*/  DADD R20, R20, R16 ;  /* 0x0000000014147229 */ /* 0x020fe20000000010 */
[----:B------:R-:W-:Y:S01]  /*2270*/  MOV R16, 0x3f7ff972 ;  /* 0x3f7ff97200107802 */ /* 0x000fe20000000f00 */
[--C-:B------:R-:W-:Y:S02]  /*2280*/  DFMA R14, R14, UR8, R18.reuse ;  /* 0x000000080e0e7c2b */ /* 0x100fe40008000012 */
[----:B------:R-:W-:Y:S02]  /*2290*/  DFMA R10, R10, UR8, R18 ;  /* 0x000000080a0a7c2b */ /* 0x000fe40008000012 */
[----:B------:R-:W-:-:S04]  /*22a0*/  FFMA R3, R3, R16, 0.0099999997764825820923 ;  /* 0x3c23d70a03037423 */ /* 0x000fc80000000010 */
[-C--:B------:R-:W-:Y:S01]  /*22b0*/  FFMA R3, R3, R16.reuse, 0.0099999997764825820923 ;  /* 0x3c23d70a03037423 */ /* 0x080fe20000000010 */
[--C-:B------:R-:W-:Y:S02]  /*22c0*/  DFMA R14, R14, UR8, R18.reuse ;  /* 0x000000080e0e7c2b */ /* 0x100fe40008000012 */
[----:B------:R-:W-:Y:S01]  /*22d0*/  DFMA R10, R10, UR8, R18 ;  /* 0x000000080a0a7c2b */ /* 0x000fe20008000012 */
        /* <DEDUP_REMOVED lines=45> */
[----:B------:R-:W-:Y:S01]  /*25b0*/  FFMA R3, R3, R16, 0.0099999997764825820923 ;  /* 0x3c23d70a03037423 */ /* 0x000fe20000000010 */
[----:B------:R-:W-:Y:S02]  /*25c0*/  DFMA R14, R14, UR8, R18 ;  /* 0x000000080e0e7c2b */ /* 0x000fe40008000012 */
[----:B--2---:R-:W-:-:S08]  /*25d0*/  DADD R20, R20, R22 ;  /* 0x0000000014147229 */ /* 0x004fd00000000016 */
[----:B---3--:R-:W-:Y:S01]  /*25e0*/  DADD R20, R20, R12 ;  /* 0x0000000014147229 */ /* 0x008fe2000000000c */
[----:B------:R-:W-:-:S04]  /*25f0*/  FFMA R13, R24, R16, 0.0099999997764825820923 ;  /* 0x3c23d70a180d7423 */ /* 0x000fc80000000010 */
        /* <DEDUP_REMOVED lines=24> */
[-C--:B------:R-:W-:Y:S01]  /*2780*/  FFMA R13, R13, R16.reuse, 0.0099999997764825820923 ;  /* 0x3c23d70a0d0d7423 */ /* 0x080fe20000000010 */
[-C--:B------:R-:W-:Y:S01]  /*2790*/  FFMA R3, R3, R16.reuse, 0.0099999997764825820923 ;  /* 0x3c23d70a03037423 */ /* 0x080fe20000000010 */
[----:B------:R-:W-:Y:S02]  /*27a0*/  DFMA R10, R10, UR8, R18 ;  /* 0x000000080a0a7c2b */ /* 0x000fe40008000012 */
[-C--:B------:R-:W-:Y:S01]  /*27b0*/  FFMA R13, R13, R16.reuse, 0.0099999997764825820923 ;  /* 0x3c23d70a0d0d7423 */ /* 0x080fe20000000010 */
[----:B------:R-:W-:-:S03]  /*27c0*/  FFMA R3, R3, R16, 0.0099999997764825820923 ;  /* 0x3c23d70a03037423 */ /* 0x000fc60000000010 */
[-C--:B------:R-:W-:Y:S01]  /*27d0*/  FFMA R13, R13, R16.reuse, 0.0099999997764825820923 ;  /* 0x3c23d70a0d0d7423 */ /* 0x080fe20000000010 */
[-C--:B------:R-:W-:Y:S01]  /*27e0*/  FFMA R3, R3, R16.reuse, 0.0099999997764825820923 ;  /* 0x3c23d70a03037423 */ /* 0x080fe20000000010 */
[--C-:B------:R-:W-:Y:S02]  /*27f0*/  DFMA R14, R14, UR8, R18.reuse ;  /* 0x000000080e0e7c2b */ /* 0x100fe40008000012 */
[-C--:B------:R-:W-:Y:S01]  /*2800*/  FFMA R13, R13, R16.reuse, 0.0099999997764825820923 ;  /* 0x3c23d70a0d0d7423 */ /* 0x080fe20000000010 */
[--C-:B------:R-:W-:Y:S01]  /*2810*/  DFMA R10, R10, UR8, R18.reuse ;  /* 0x000000080a0a7c2b */ /* 0x100fe20008000012 */
[-C--:B------:R-:W-:Y:S02]  /*2820*/  FFMA R3, R3, R16.reuse, 0.0099999997764825820923 ;  /* 0x3c23d70a03037423 */ /* 0x080fe40000000010 */
[-C--:B------:R-:W-:Y:S02]  /*2830*/  FFMA R13, R13, R16.reuse, 0.0099999997764825820923 ;  /* 0x3c23d70a0d0d7423 */ /* 0x080fe40000000010 */
[-C--:B------:R-:W-:Y:S01]  /*2840*/  FFMA R3, R3, R16.reuse, 0.0099999997764825820923 ;  /* 0x3c23d70a03037423 */ /* 0x080fe20000000010 */
[--C-:B------:R-:W-:Y:S01]  /*2850*/  DFMA R14, R14, UR8, R18.reuse ;  /* 0x000000080e0e7c2b */ /* 0x100fe20008000012 */
[-C--:B------:R-:W-:Y:S01]  /*2860*/  FFMA R13, R13, R16.reuse, 0.0099999997764825820923 ;  /* 0x3c23d70a0d0d7423 */ /* 0x080fe20000000010 */
[----:B------:R-:W-:Y:S01]  /*2870*/  DFMA R10, R10, UR8, R18 ;  /* 0x000000080a0a7c2b */ /* 0x000fe20008000012 */
[----:B------:R-:W-:-:S02]  /*2880*/  FFMA R3, R3, R16, 0.0099999997764825820923 ;  /* 0x3c23d70a03037423 */ /* 0x000fc40000000010 */
[-C--:B------:R-:W-:Y:S02]  /*2890*/  FFMA R13, R13, R16.reuse, 0.0099999997764825820923 ;  /* 0x3c23d70a0d0d7423 */ /* 0x080fe40000000010 */
[-C--:B------:R-:W-:Y:S01]  /*28a0*/  FFMA R3, R3, R16.reuse, 0.0099999997764825820923 ;  /* 0x3c23d70a03037423 */ /* 0x080fe20000000010 */
[--C-:B------:R-:W-:Y:S01]  /*28b0*/  DFMA R14, R14, UR8, R18.reuse ;  /* 0x000000080e0e7c2b */ /* 0x100fe20008000012 */
        /* <DEDUP_REMOVED lines=3680> */
[----:B------:R-:W-:Y:S01]  /*10ec0*/  LEA R7, R0, R7, 0xb ;  /* 0x0000000700077211 */ /* 0x000fe200078e58ff */
[-C--:B------:R-:W-:Y:S01]  /*10ed0*/  FFMA R3, R3, R16.reuse, 0.0099999997764825820923 ;  /* 0x3c23d70a03037423 */ /* 0x080fe20000000010 */
[----:B------:R-:W-:-:S03]  /*10ee0*/  FFMA R17, R13, R16, 0.0099999997764825820923 ;  /* 0x3c23d70a0d117423 */ /* 0x000fc60000000010 */
[-C--:B------:R-:W-:Y:S01]  /*10ef0*/  FFMA R3, R3, R16.reuse, 0.0099999997764825820923 ;  /* 0x3c23d70a03037423 */ /* 0x080fe20000000010 */
[-C--:B------:R-:W-:Y:S01]  /*10f00*/  FFMA R17, R17, R16.reuse, 0.0099999997764825820923 ;  /* 0x3c23d70a11117423 */ /* 0x080fe20000000010 */
[--C-:B------:R-:W-:Y:S01]  /*10f10*/  IMAD.WIDE R22, R7, 0x8, R8.reuse ;  /* 0x0000000807167825 */ /* 0x100fe200078e0208 */
[--C-:B------:R-:W-:Y:S02]  /*10f20*/  DFMA R14, R14, UR8, R18.reuse ;  /* 0x000000080e0e7c2b */ /* 0x100fe40008000012 */
[----:B------:R-:W-:Y:S01]  /*10f30*/  DFMA R10, R10, UR8, R18 ;  /* 0x000000080a0a7c2b */ /* 0x000fe20008000012 */
[----:B------:R-:W-:Y:S01]  /*10f40*/  IADD3 R13, PT, PT, R4, R7, RZ ;  /* 0x00000007040d7210 */ /* 0x000fe20007ffe0ff */
[-C--:B------:R-:W-:Y:S01]  /*10f50*/  FFMA R17, R17, R16.reuse, 0.0099999997764825820923 ;  /* 0x3c23d70a11117423 */ /* 0x080fe20000000010 */
[----:B------:R-:W-:Y:S01]  /*10f60*/  FFMA R3, R3, R16, 0.0099999997764825820923 ;  /* 0x3c23d70a03037423 */ /* 0x000fe20000000010 */
[----:B------:R-:W2:Y:S02]  /*10f70*/  LDG.E.64.STRONG.SYS R22, desc[UR6][R22.64] ;  /* 0x0000000616167981 */ /* 0x000ea4000c1f5b00 */
[----:B------:R-:W-:-:S04]  /*10f80*/  IMAD.WIDE R12, R13, 0x8, R8 ;  /* 0x000000080d0c7825 */ /* 0x000fc800078e0208 */
[-C--:B------:R-:W-:Y:S01]  /*10f90*/  FFMA R17, R17, R16.reuse, 0.0099999997764825820923 ;  /* 0x3c23d70a11117423 */ /* 0x080fe20000000010 */
[-C--:B------:R-:W-:Y:S01]  /*10fa0*/  FFMA R3, R3, R16.reuse, 0.0099999997764825820923 ;  /* 0x3c23d70a03037423 */ /* 0x080fe20000000010 */
[--C-:B------:R-:W-:Y:S02]  /*10fb0*/  DFMA R14, R14, UR8, R18.reuse ;  /* 0x000000080e0e7c2b */ /* 0x100fe40008000012 */
[--C-:B------:R-:W-:Y:S01]  /*10fc0*/  DFMA R10, R10, UR8, R18.reuse ;  /* 0x000000080a0a7c2b */ /* 0x100fe20008000012 */
[-C--:B------:R-:W-:Y:S01]  /*10fd0*/  FFMA R17, R17, R16.reuse, 0.0099999997764825820923 ;  /* 0x3c23d70a11117423 */ /* 0x080fe20000000010 */
[-C--:B------:R-:W-:Y:S01]  /*10fe0*/  FFMA R3, R3, R16.reuse, 0.0099999997764825820923 ;  /* 0x3c23d70a03037423 */ /* 0x080fe20000000010 */
[----:B------:R-:W3:Y:S02]  /*10ff0*/  LDG.E.64.STRONG.SYS R12, desc[UR6][R12.64] ;  /* 0x000000060c0c7981 */ /* 0x000ee4000c1f5b00 */
[-C--:B------:R-:W-:Y:S01]  /*11000*/  FFMA R17, R17, R16.reuse, 0.0099999997764825820923 ;  /* 0x3c23d70a11117423 */ /* 0x080fe20000000010 */
[----:B------:R-:W-:Y:S01]  /*11010*/  FFMA R3, R3, R16, 0.0099999997764825820923 ;  /* 0x3c23d70a03037423 */ /* 0x000fe20000000010 */
[----:B------:R-:W-:-:S02]  /*11020*/  DFMA R14, R14, UR8, R18 ;  /* 0x000000080e0e7c2b */ /* 0x000fc40008000012 */
[----:B------:R-:W-:Y:S01]  /*11030*/  DFMA R10, R10, UR8, R18 ;  /* 0x000000080a0a7c2b */ /* 0x000fe20008000012 */
[-C--:B------:R-:W-:Y:S01]  /*11040*/  FFMA R17, R17, R16.reuse, 0.0099999997764825820923 ;  /* 0x3c23d70a11117423 */ /* 0x080fe20000000010 */
[----:B------:R-:W-:-:S03]  /*11050*/  FFMA R3, R3, R16, 0.0099999997764825820923 ;  /* 0x3c23d70a03037423 */ /* 0x000fc60000000010 */
[-C--:B------:R-:W-:Y:S01]  /*11060*/  FFMA R17, R17, R16.reuse, 0.0099999997764825820923 ;  /* 0x3c23d70a11117423 */ /* 0x080fe20000000010 */
[-C--:B------:R-:W-:Y:S01]  /*11070*/  FFMA R3, R3, R16.reuse, 0.0099999997764825820923 ;  /* 0x3c23d70a03037423 */ /* 0x080fe20000000010 */
[--C-:B------:R-:W-:Y:S02]  /*11080*/  DFMA R14, R14, UR8, R18.reuse ;  /* 0x000000080e0e7c2b */ /* 0x100fe40008000012 */
        /* <DEDUP_REMOVED lines=198> */
[--C-:B------:R-:W-:Y:S01]  /*11cf0*/  DFMA R10, R10, UR8, R18.reuse ;  /* 0x000000080a0a7c2b */ /* 0x100fe20008000012 */
[-C--:B------:R-:W-:Y:S01]  /*11d00*/  FFMA R17, R17, R16.reuse, 0.0099999997764825820923 ;  /* 0x3c23d70a11117423 */ /* 0x080fe20000000010 */
[-C--:B------:R-:W-:Y:S01]  /*11d10*/  FFMA R3, R3, R16.reuse, 0.0099999997764825820923 ;  /* 0x3c23d70a03037423 */ /* 0x080fe20000000010 */
[----:B------:R-:W-:Y:S02]  /*11d20*/  IADD3 R25, PT, PT, R2, R25, RZ ;  /* 0x0000001902197210 */ /* 0x000fe40007ffe0ff */
[-C--:B------:R-:W-:Y:S01]  /*11d30*/  FFMA R17, R17, R16.reuse, 0.0099999997764825820923 ;  /* 0x3c23d70a11117423 */ /* 0x080fe20000000010 */
[----:B------:R-:W-:Y:S01]  /*11d40*/  FFMA R3, R3, R16, 0.0099999997764825820923 ;  /* 0x3c23d70a03037423 */ /* 0x000fe20000000010 */
[----:B------:R-:W-:-:S02]  /*11d50*/  DFMA R14, R14, UR8, R18 ;  /* 0x000000080e0e7c2b */ /* 0x000fc40008000012 */
[--C-:B------:R-:W-:Y:S01]  /*11d60*/  DFMA R10, R10, UR8, R18.reuse ;  /* 0x000000080a0a7c2b */ /* 0x100fe20008000012 */
[-C--:B------:R-:W-:Y:S01]  /*11d70*/  FFMA R17, R17, R16.reuse, 0.0099999997764825820923 ;  /* 0x3c23d70a11117423 */ /* 0x080fe20000000010 */
[----:B------:R-:W-:Y:S01]  /*11d80*/  FFMA R3, R3, R16, 0.0099999997764825820923 ;  /* 0x3c23d70a03037423 */ /* 0x000fe20000000010 */
[----:B------:R-:W-:Y:S02]  /*11d90*/  ISETP.GE.AND P0, PT, R25, R6, PT ;  /* 0x000000061900720c */ /* 0x000fe40003f06270 */
[-C--:B------:R-:W-:Y:S01]  /*11da0*/  FFMA R17, R17, R16.reuse, 0.0099999997764825820923 ;  /* 0x3c23d70a11117423 */ /* 0x080fe20000000010 */
[-C--:B------:R-:W-:Y:S01]  /*11db0*/  FFMA R3, R3, R16.reuse, 0.0099999997764825820923 ;  /* 0x3c23d70a03037423 */ /* 0x080fe20000000010 */
[--C-:B------:R-:W-:Y:S02]  /*11dc0*/  DFMA R14, R14, UR8, R18.reuse ;  /* 0x000000080e0e7c2b */ /* 0x100fe40008000012 */
[----:B------:R-:W-:Y:S02]  /*11dd0*/  DFMA R10, R10, UR8, R18 ;  /* 0x000000080a0a7c2b */ /* 0x000fe40008000012 */
[----:B--2---:R-:W-:Y:S01]  /*11de0*/  DADD R20, R20, R22 ;  /* 0x0000000014147229 */ /* 0x004fe20000000016 */
[-C--:B------:R-:W-:Y:S01]  /*11df0*/  FFMA R17, R17, R16.reuse, 0.0099999997764825820923 ;  /* 0x3c23d70a11117423 */ /* 0x080fe20000000010 */
[----:B------:R-:W-:-:S02]  /*11e00*/  FFMA R3, R3, R16, 0.0099999997764825820923 ;  /* 0x3c23d70a03037423 */ /* 0x000fc40000000010 */
[--C-:B------:R-:W-:Y:S01]  /*11e10*/  DFMA R14, R14, UR8, R18.reuse ;  /* 0x000000080e0e7c2b */ /* 0x100fe20008000012 */
[-C--:B------:R-:W-:Y:S01]  /*11e20*/  FFMA R17, R17, R16.reuse, 0.0099999997764825820923 ;  /* 0x3c23d70a11117423 */ /* 0x080fe20000000010 */
[-C--:B------:R-:W-:Y:S01]  /*11e30*/  FFMA R3, R3, R16.reuse, 0.0099999997764825820923 ;  /* 0x3c23d70a03037423 */ /* 0x080fe20000000010 */
[----:B------:R-:W-:Y:S02]  /*11e40*/  DFMA R10, R10, UR8, R18 ;  /* 0x000000080a0a7c2b */ /* 0x000fe40008000012 */
[----:B---3--:R-:W-:Y:S01]  /*11e50*/  DADD R20, R20, R12 ;  /* 0x0000000014147229 */ /* 0x008fe2000000000c */
[-C--:B------:R-:W-:Y:S01]  /*11e60*/  FFMA R24, R17, R16.reuse, 0.0099999997764825820923 ;  /* 0x3c23d70a11187423 */ /* 0x080fe20000000010 */
[----:B------:R-:W-:Y:S01]  /*11e70*/  FFMA R3, R3, R16, 0.0099999997764825820923 ;  /* 0x3c23d70a03037423 */ /* 0x000fe20000000010 */
[----:B------:R-:W-:Y:S08]  /*11e80*/  @!P0 BRA `(.L_x_3) ;  /* 0xfffffee400188947 */ /* 0x000ff0000383ffff */
[----:B------:R-:W-:Y:S05]  /*11e90*/  BSYNC.RECONVERGENT B1 ;  /* 0x0000000000017941 */ /* 0x000fea0003800200 */
.L_x_2:
[----:B------:R-:W-:-:S07]  /*11ea0*/  MOV R13, R3 ;  /* 0x00000003000d7202 */ /* 0x000fce0000000f00 */
.L_x_1:
[----:B------:R-:W-:Y:S05]  /*11eb0*/  BSYNC.RECONVERGENT B0 ;  /* 0x0000000000007941 */ /* 0x000fea0003800200 */
.L_x_0:
[----:B------:R-:W-:Y:S05]  /*11ec0*/  BRA.U UP0, `(.L_x_4) ;  /* 0xfffffee100e47547 */ /* 0x000fea000b83ffff */
[----:B------:R-:W-:-:S13]  /*11ed0*/  FSETP.GEU.AND P0, PT, R24, RZ, PT ;  /* 0x000000ff1800720b */ /* 0x000fda0003f0e000 */
[----:B------:R-:W-:Y:S05]  /*11ee0*/  @P0 EXIT ;  /* 0x000000000000094d */ /* 0x000fea0003800000 */
[----:B------:R-:W0:Y:S01]  /*11ef0*/  LDC.64 R8, c[0x4][RZ] ;  /* 0x01000000ff087b82 */ /* 0x000e220000000a00 */
[----:B------:R-:W-:Y:S01]  /*11f00*/  DADD R10, R14, R10 ;  /* 0x000000000e0a7229 */ /* 0x000fe2000000000a */
[----:B------:R-:W-:-:S06]  /*11f10*/  FADD R13, R24, R13 ;  /* 0x0000000d180d7221 */ /* 0x000fcc0000000000 */
[----:B------:R-:W1:Y:S08]  /*11f20*/  LDC.64 R2, c[0x4][0x8] ;  /* 0x01000200ff027b82 */ /* 0x000e700000000a00 */
[----:B------:R-:W2:Y:S01]  /*11f30*/  LDC.64 R6, c[0x4][0x10] ;  /* 0x01000400ff067b82 */ /* 0x000ea20000000a00 */
[----:B0-----:R-:W-:Y:S01]  /*11f40*/  IMAD.WIDE R4, R5, 0x8, R8 ;  /* 0x0000000805047825 */ /* 0x001fe200078e0208 */
[----:B-1----:R-:W-:Y:S04]  /*11f50*/  STG.E desc[UR6][R2.64], R13 ;  /* 0x0000000d02007986 */ /* 0x002fe8000c101906 */
[----:B--2---:R-:W-:Y:S04]  /*11f60*/  STG.E.64 desc[UR6][R6.64], R10 ;  /* 0x0000000a06007986 */ /* 0x004fe8000c101b06 */
[----:B------:R-:W-:Y:S01]  /*11f70*/  STG.E.64.STRONG.SYS desc[UR6][R4.64], R20 ;  /* 0x0000001404007986 */ /* 0x000fe2000c115b06 */
[----:B------:R-:W-:Y:S05]  /*11f80*/  EXIT ;  /* 0x000000000000794d */ /* 0x000fea0003800000 */
.L_x_5:
[----:B------:R-:W-:-:S00]  /*11f90*/  BRA `(.L_x_5) ;  /* 0xfffffffc00fc7947 */ /* 0x000fc0000383ffff */
[----:B------:R-:W-:-:S00]  /*11fa0*/  NOP ;  /* 0x0000000000007918 */ /* 0x000fc00000000000 */
        /* <DEDUP_REMOVED lines=13> */
.L_x_6:


//--------------------- .nv.shared.reserved.0     --------------------------
	.section	.nv.shared.reserved.0,"aw",@nobits
	.weak		__nv_reservedSMEM_offset_0_alias
	.size		__nv_reservedSMEM_offset_0_alias, 0, 64
	.other		__nv_reservedSMEM_offset_0_alias,@"STO_CUDA_RESERVED_SHARED STV_DEFAULT"
__nv_reservedSMEM_offset_0_alias:
	.zero		0
	.zero		64


//--------------------- .nv.global                --------------------------
	.section	.nv.global,"aw",@nobits
	.align	8
.nv.global:
	.type		dfma_out,@object
	.size		dfma_out,(sfma_out - dfma_out)
dfma_out:
	.zero		8
	.type		sfma_out,@object
	.size		sfma_out,(ld_arr - sfma_out)
sfma_out:
	.zero		4
	.type		ld_arr,@object
	.size		ld_arr,(.L_0 - ld_arr)
ld_arr:
	.zero		268435456
.L_0:


//--------------------- .nv.constant0._Z21gmem_fp_hammer_kernelv --------------------------
	.section	.nv.constant0._Z21gmem_fp_hammer_kernelv,"a",@progbits
	.sectionflags	@""
	.align	4
.nv.constant0._Z21gmem_fp_hammer_kernelv:
	.zero		896


//--------------------- SYMBOLS --------------------------

	.type		.nv.reservedSmem.offset0,@object
	.size		.nv.reservedSmem.offset0,0x4
